	.target	sm_90a

	.elftype	@"ET_EXEC"


//--------------------- .note.nv.tkinfo           --------------------------
	.section	.note.nv.tkinfo,"",@"SHT_NOTE"
	.sectionflags	@"SHF_NOTE_NV_TKINFO"
	.tkinfo
        /*0018*/ 	.word	0x00000002
        /*0030*/ 	.string	""
        /*0030*/ 	.string	"ptxas"
        /*0030*/ 	.string	"Cuda compilation tools, release 13.0, V13.0.88"
        /*0030*/ 	.string	"Build cuda_13.0.r13.0/compiler.36424714_0"
        /*0030*/ 	.string	"-v  -suppress-debug-info  -lineinfo  -arch sm_90a "



//--------------------- .note.nv.cuinfo           --------------------------
	.section	.note.nv.cuinfo,"",@"SHT_NOTE"
	.sectionflags	@"SHF_NOTE_NV_CUINFO"
        /*0018*/ 	.short	0x0002
        /*001a*/ 	.short	0x005a
        /*001c*/ 	.short	0x0082
	.zero		2


//--------------------- .nv.info                  --------------------------
	.section	.nv.info,"",@"SHT_CUDA_INFO"
	.align	4


	//----- nvinfo : EIATTR_REGCOUNT
	.align		4
        /*0000*/ 	.byte	0x04, 0x2f
        /*0002*/ 	.short	(.L_1 - .L_0)
	.align		4
.L_0:
        /*0004*/ 	.word	index@(gluon_wgmma)
        /*0008*/ 	.word	0x000000ff


	//----- nvinfo : EIATTR_FRAME_SIZE
	.align		4
.L_1:
        /*000c*/ 	.byte	0x04, 0x11
        /*000e*/ 	.short	(.L_3 - .L_2)
	.align		4
.L_2:
        /*0010*/ 	.word	index@(gluon_wgmma)
        /*0014*/ 	.word	0x00000270


	//----- nvinfo : EIATTR_MIN_STACK_SIZE
	.align		4
.L_3:
        /*0018*/ 	.byte	0x04, 0x12
        /*001a*/ 	.short	(.L_5 - .L_4)
	.align		4
.L_4:
        /*001c*/ 	.word	index@(gluon_wgmma)
        /*0020*/ 	.word	0x00000270
.L_5:


//--------------------- .nv.compat                --------------------------
	.section	.nv.compat,"",@"SHT_CUDA_COMPAT_INFO"
	.align	4
        /*0000*/ 	.byte	0x02, 0x09, 0x01, 0x00, 0x02, 0x02, 0x04, 0x00, 0x02, 0x05, 0x05, 0x00, 0x03, 0x07, 0x01, 0x01
        /*0010*/ 	.byte	0x02, 0x03, 0x03, 0x00, 0x02, 0x06, 0x01, 0x00, 0x04, 0x0b, 0x08, 0x00, 0x00, 0x00, 0x00, 0x00
        /*0020*/ 	.byte	0x00, 0x00, 0x00, 0x00


//--------------------- .nv.info.gluon_wgmma      --------------------------
	.section	.nv.info.gluon_wgmma,"",@"SHT_CUDA_INFO"
	.sectionflags	@""
	.align	4


	//----- nvinfo : EIATTR_CUDA_API_VERSION
	.align		4
        /*0000*/ 	.byte	0x04, 0x37
        /*0002*/ 	.short	(.L_7 - .L_6)
.L_6:
        /*0004*/ 	.word	0x00000082


	//----- nvinfo : EIATTR_KPARAM_INFO
	.align		4
.L_7:
        /*0008*/ 	.byte	0x04, 0x17
        /*000a*/ 	.short	(.L_9 - .L_8)
.L_8:
        /*000c*/ 	.word	0x00000000
        /*0010*/ 	.short	0x000a
        /*0012*/ 	.short	0x0048
        /*0014*/ 	.byte	0x00, 0xf4, 0x21, 0x00


	//----- nvinfo : EIATTR_KPARAM_INFO
	.align		4
.L_9:
        /*0018*/ 	.byte	0x04, 0x17
        /*001a*/ 	.short	(.L_11 - .L_10)
.L_10:
        /*001c*/ 	.word	0x00000000
        /*0020*/ 	.short	0x0009
        /*0022*/ 	.short	0x0040
        /*0024*/ 	.byte	0x00, 0xf4, 0x21, 0x00


	//----- nvinfo : EIATTR_KPARAM_INFO
	.align		4
.L_11:
        /*0028*/ 	.byte	0x04, 0x17
        /*002a*/ 	.short	(.L_13 - .L_12)
.L_12:
        /*002c*/ 	.word	0x00000000
        /*0030*/ 	.short	0x0008
        /*0032*/ 	.short	0x0038
        /*0034*/ 	.byte	0x00, 0xf0, 0x21, 0x00


	//----- nvinfo : EIATTR_KPARAM_INFO
	.align		4
.L_13:
        /*0038*/ 	.byte	0x04, 0x17
        /*003a*/ 	.short	(.L_15 - .L_14)
.L_14:
        /*003c*/ 	.word	0x00000000
        /*0040*/ 	.short	0x0007
        /*0042*/ 	.short	0x0030
        /*0044*/ 	.byte	0x00, 0xf0, 0x21, 0x00


	//----- nvinfo : EIATTR_KPARAM_INFO
	.align		4
.L_15:
        /*0048*/ 	.byte	0x04, 0x17
        /*004a*/ 	.short	(.L_17 - .L_16)
.L_16:
        /*004c*/ 	.word	0x00000000
        /*0050*/ 	.short	0x0006
        /*0052*/ 	.short	0x0028
        /*0054*/ 	.byte	0x00, 0xf0, 0x21, 0x00


	//----- nvinfo : EIATTR_KPARAM_INFO
	.align		4
.L_17:
        /*0058*/ 	.byte	0x04, 0x17
        /*005a*/ 	.short	(.L_19 - .L_18)
.L_18:
        /*005c*/ 	.word	0x00000000
        /*0060*/ 	.short	0x0005
        /*0062*/ 	.short	0x0020
        /*0064*/ 	.byte	0x00, 0xf0, 0x11, 0x00


	//----- nvinfo : EIATTR_KPARAM_INFO
	.align		4
.L_19:
        /*0068*/ 	.byte	0x04, 0x17
        /*006a*/ 	.short	(.L_21 - .L_20)
.L_20:
        /*006c*/ 	.word	0x00000000
        /*0070*/ 	.short	0x0004
        /*0072*/ 	.short	0x001c
        /*0074*/ 	.byte	0x00, 0xf0, 0x11, 0x00


	//----- nvinfo : EIATTR_KPARAM_INFO
	.align		4
.L_21:
        /*0078*/ 	.byte	0x04, 0x17
        /*007a*/ 	.short	(.L_23 - .L_22)
.L_22:
        /*007c*/ 	.word	0x00000000
        /*0080*/ 	.short	0x0003
        /*0082*/ 	.short	0x0018
        /*0084*/ 	.byte	0x00, 0xf0, 0x11, 0x00


	//----- nvinfo : EIATTR_KPARAM_INFO
	.align		4
.L_23:
        /*0088*/ 	.byte	0x04, 0x17
        /*008a*/ 	.short	(.L_25 - .L_24)
.L_24:
        /*008c*/ 	.word	0x00000000
        /*0090*/ 	.short	0x0002
        /*0092*/ 	.short	0x0010
        /*0094*/ 	.byte	0x00, 0xf4, 0x21, 0x00


	//----- nvinfo : EIATTR_KPARAM_INFO
	.align		4
.L_25:
        /*0098*/ 	.byte	0x04, 0x17
        /*009a*/ 	.short	(.L_27 - .L_26)
.L_26:
        /*009c*/ 	.word	0x00000000
        /*00a0*/ 	.short	0x0001
        /*00a2*/ 	.short	0x0008
        /*00a4*/ 	.byte	0x00, 0xf4, 0x21, 0x00


	//----- nvinfo : EIATTR_KPARAM_INFO
	.align		4
.L_27:
        /*00a8*/ 	.byte	0x04, 0x17
        /*00aa*/ 	.short	(.L_29 - .L_28)
.L_28:
        /*00ac*/ 	.word	0x00000000
        /*00b0*/ 	.short	0x0000
        /*00b2*/ 	.short	0x0000
        /*00b4*/ 	.byte	0x00, 0xf4, 0x21, 0x00


	//----- nvinfo : EIATTR_SPARSE_MMA_MASK
	.align		4
.L_29:
        /*00b8*/ 	.byte	0x03, 0x50
        /*00ba*/ 	.short	0x0000


	//----- nvinfo : EIATTR_MAXREG_COUNT
	.align		4
        /*00bc*/ 	.byte	0x03, 0x1b
        /*00be*/ 	.short	0x00ff


	//----- nvinfo : EIATTR_NUM_BARRIERS
	.align		4
        /*00c0*/ 	.byte	0x02, 0x4c
        /*00c2*/ 	.byte	0x01
	.zero		1


	//----- nvinfo : EIATTR_ANNOTATIONS
	.align		4
        /*00c4*/ 	.byte	0x04, 0x55
        /*00c6*/ 	.short	(.L_31 - .L_30)


	//   ....[0]....
.L_30:
        /*00c8*/ 	.word	0x00000001
        /*00cc*/ 	.byte	0x50, 0x11, 0x00, 0x00, 0x01, 0x00, 0x00, 0x00, 0xa0, 0x12, 0x00, 0x00, 0x01, 0x00, 0x00, 0x00
        /* <DEDUP_REMOVED lines=272> */
        /*11dc*/ 	.byte	0x80, 0x44, 0x00, 0x00, 0x01, 0x00, 0x00, 0x00, 0x90, 0x44, 0x00, 0x00


	//----- nvinfo : EIATTR_MERCURY_ISA_VERSION
	.align		4
.L_31:
        /*11e8*/ 	.byte	0x03, 0x5f
        /*11ea*/ 	.short	0x0101


	//----- nvinfo : EIATTR_INT_WARP_WIDE_INSTR_OFFSETS
	.align		4
        /*11ec*/ 	.byte	0x04, 0x31
        /*11ee*/ 	.short	(.L_33 - .L_32)


	//   ....[0]....
.L_32:
        /*11f0*/ 	.word	0x000012d0


	//   ....[1]....
        /*11f4*/ 	.word	0x000012f0


	//   ....[2]....
        /*11f8*/ 	.word	0x000013b0


	//   ....[3]....
        /*11fc*/ 	.word	0x00002cc0


	//   ....[4]....
        /*1200*/ 	.word	0x00002cd0


	//----- nvinfo : EIATTR_COOP_GROUP_MASK_REGIDS
	.align		4
.L_33:
        /*1204*/ 	.byte	0x04, 0x29
        /*1206*/ 	.short	(.L_35 - .L_34)


	//   ....[0]....
.L_34:
        /*1208*/ 	.word	0xffffffff


	//   ....[1]....
        /*120c*/ 	.word	0xffffffff


	//   ....[2]....
        /*1210*/ 	.word	0xffffffff


	//----- nvinfo : EIATTR_COOP_GROUP_INSTR_OFFSETS
	.align		4
.L_35:
        /*1214*/ 	.byte	0x04, 0x28
        /*1216*/ 	.short	(.L_37 - .L_36)


	//   ....[0]....
.L_36:
        /*1218*/ 	.word	0x00000160


	//   ....[1]....
        /*121c*/ 	.word	0x00000730


	//   ....[2]....
        /*1220*/ 	.word	0x00000ce0


	//----- nvinfo : EIATTR_MBARRIER_INSTR_OFFSETS
	.align		4
.L_37:
        /*1224*/ 	.byte	0x04, 0x39
        /*1226*/ 	.short	(.L_39 - .L_38)


	//   ....[0]....
.L_38:
        /*1228*/ 	.word	0x00001de0
        /*122c*/ 	.word	0x000000ff
        /*1230*/ 	.word	0x00018000
        /*1234*/ 	.short	0x0100
        /*1236*/ 	.byte	0x07
	.zero		1


	//   ....[1]....
        /*1238*/ 	.word	0x00001f90
        /*123c*/ 	.word	0x000000ff
        /*1240*/ 	.word	0x00018008
        /*1244*/ 	.short	0x0100
        /*1246*/ 	.byte	0x07
	.zero		1


	//   ....[2]....
        /*1248*/ 	.word	0x00002da0
        /*124c*/ 	.word	0x000000ff
        /*1250*/ 	.word	0x00018000
        /*1254*/ 	.short	0x010a
        /*1256*/ 	.byte	0x06
	.zero		1


	//   ....[3]....
        /*1258*/ 	.word	0x00003bc0
        /*125c*/ 	.word	0x000000ff
        /*1260*/ 	.word	0x00018000
        /*1264*/ 	.short	0x0108
        /*1266*/ 	.byte	0x07
	.zero		1


	//   ....[4]....
        /*1268*/ 	.word	0x00003c70
        /*126c*/ 	.word	0x000000ff
        /*1270*/ 	.word	0x00018008
        /*1274*/ 	.short	0x0108
        /*1276*/ 	.byte	0x07
	.zero		1


	//   ....[5]....
        /*1278*/ 	.word	0x00004fe0
        /*127c*/ 	.word	0x000000ff
        /*1280*/ 	.word	0x00018000
        /*1284*/ 	.short	0x010a
        /*1286*/ 	.byte	0x06
	.zero		1


	//----- nvinfo : EIATTR_NUM_MBARRIERS
	.align		4
.L_39:
        /*1288*/ 	.byte	0x03, 0x38
        /*128a*/ 	.short	0x0002


	//----- nvinfo : EIATTR_EXIT_INSTR_OFFSETS
	.align		4
        /*128c*/ 	.byte	0x04, 0x1c
        /*128e*/ 	.short	(.L_41 - .L_40)


	//   ....[0]....
.L_40:
        /*1290*/ 	.word	0x00004fd0


	//----- nvinfo : EIATTR_REQNTID
	.align		4
.L_41:
        /*1294*/ 	.byte	0x04, 0x10
        /*1296*/ 	.short	(.L_43 - .L_42)
.L_42:
        /*1298*/ 	.word	0x00000080
        /*129c*/ 	.word	0x00000001
        /*12a0*/ 	.word	0x00000001


	//----- nvinfo : EIATTR_CRS_STACK_SIZE
	.align		4
.L_43:
        /*12a4*/ 	.byte	0x04, 0x1e
        /*12a6*/ 	.short	(.L_45 - .L_44)
.L_44:
        /*12a8*/ 	.word	0x00000000


	//----- nvinfo : EIATTR_CBANK_PARAM_SIZE
	.align		4
.L_45:
        /*12ac*/ 	.byte	0x03, 0x19
        /*12ae*/ 	.short	0x0050


	//----- nvinfo : EIATTR_PARAM_CBANK
	.align		4
        /*12b0*/ 	.byte	0x04, 0x0a
        /*12b2*/ 	.short	(.L_47 - .L_46)
	.align		4
.L_46:
        /*12b4*/ 	.word	index@(.nv.constant0.gluon_wgmma)
        /*12b8*/ 	.short	0x0210
        /*12ba*/ 	.short	0x0050


	//----- nvinfo : EIATTR_SW_WAR
	.align		4
.L_47:
        /*12bc*/ 	.byte	0x04, 0x36
        /*12be*/ 	.short	(.L_49 - .L_48)
.L_48:
        /*12c0*/ 	.word	0x00000008
.L_49:


//--------------------- .nv.callgraph             --------------------------
	.section	.nv.callgraph,"",@"SHT_CUDA_CALLGRAPH"
	.align	4
	.sectionentsize	8
	.align		4
        /*0000*/ 	.word	0x00000000
	.align		4
        /*0004*/ 	.word	0xffffffff
	.align		4
        /*0008*/ 	.word	0x00000000
	.align		4
        /*000c*/ 	.word	0xfffffffe
	.align		4
        /*0010*/ 	.word	0x00000000
	.align		4
        /*0014*/ 	.word	0xfffffffd
	.align		4
        /*0018*/ 	.word	0x00000000
	.align		4
        /*001c*/ 	.word	0xfffffffc


//--------------------- .text.gluon_wgmma         --------------------------
	.section	.text.gluon_wgmma,"ax",@progbits
	.align	128
        .global         gluon_wgmma
        .type           gluon_wgmma,@function
        .size           gluon_wgmma,(.L_x_52 - gluon_wgmma)
        .other          gluon_wgmma,@"STO_CUDA_ENTRY STV_DEFAULT"
gluon_wgmma:
.text.gluon_wgmma:
[----:B------:R-:W1:Y:S01]  /*0000*/  LDC R1, c[0x0][0x28] ;  /* 0x00000a00ff017b82 */ /* 0x000e620000000800 */
[----:B------:R-:W2:Y:S07]  /*0010*/  S2R R16, SR_TID.X ;  /* 0x0000000000107919 */ /* 0x000eae0000002100 */
[----:B------:R-:W3:Y:S01]  /*0020*/  S2UR UR4, SR_CgaCtaId ;  /* 0x00000000000479c3 */ /* 0x000ee20000008800 */
[----:B------:R-:W-:Y:S01]  /*0030*/  UMOV UR7, 0x400 ;  /* 0x0000040000077882 */ /* 0x000fe20000000000 */
[----:B------:R-:W-:Y:S01]  /*0040*/  ULDC UR6, c[0x0][0xc] ;  /* 0x0000030000067ab9 */ /* 0x000fe20000000800 */
[----:B------:R-:W-:Y:S01]  /*0050*/  ULDC.64 UR24, c[0x0][0x250] ;  /* 0x0000940000187ab9 */ /* 0x000fe20000000a00 */
[----:B------:R-:W-:Y:S01]  /*0060*/  BSSY B0, `(.L_x_0) ;  /* 0x000001f000007945 */ /* 0x000fe20003800000 */
[----:B-1----:R-:W-:-:S03]  /*0070*/  VIADD R1, R1, 0xfffffd90 ;  /* 0xfffffd9001017836 */ /* 0x002fc60000000000 */
[----:B------:R-:W1:Y:S08]  /*0080*/  LDC R6, c[0x0][0x228] ;  /* 0x00008a00ff067b82 */ /* 0x000e700000000800 */
[----:B------:R-:W4:Y:S08]  /*0090*/  LDC R13, c[0x0][0x230] ;  /* 0x00008c00ff0d7b82 */ /* 0x000f300000000800 */
[----:B------:R-:W-:Y:S01]  /*00a0*/  S2UR UR36, SR_CTAID.Y ;  /* 0x00000000002479c3 */ /* 0x000fe20000002600 */
[----:B---3--:R-:W-:-:S03]  /*00b0*/  ULEA UR7, UR4, UR7, 0x18 ;  /* 0x0000000704077291 */ /* 0x008fc6000f8ec03f */
[----:B------:R-:W-:Y:S01]  /*00c0*/  ULDC UR4, c[0x0][0x10] ;  /* 0x0000040000047ab9 */ /* 0x000fe20000000800 */
[----:B--2---:R-:W-:-:S03]  /*00d0*/  LOP3.LUT R3, R16, 0x7f, RZ, 0xc0, !PT ;  /* 0x0000007f10037812 */ /* 0x004fc600078ec0ff */
[----:B------:R-:W2:Y:S01]  /*00e0*/  S2UR UR5, SR_CTAID.Z ;  /* 0x00000000000579c3 */ /* 0x000ea20000002700 */
[----:B-1----:R-:W-:Y:S01]  /*00f0*/  VIADD R6, R6, 0xffffffff ;  /* 0xffffffff06067836 */ /* 0x002fe20000000000 */
[C---:B------:R-:W-:Y:S02]  /*0100*/  ISETP.GE.U32.AND P0, PT, R3.reuse, 0x20, PT ;  /* 0x000000200300780c */ /* 0x040fe40003f06070 */
[C---:B------:R-:W-:Y:S02]  /*0110*/  ISETP.NE.U32.AND P1, PT, R3.reuse, RZ, PT ;  /* 0x000000ff0300720c */ /* 0x040fe40003f25070 */
[----:B------:R-:W-:Y:S02]  /*0120*/  LEA R12, R3, UR7, 0x2 ;  /* 0x00000007030c7c11 */ /* 0x000fe4000f8e10ff */
[----:B------:R-:W1:Y:S01]  /*0130*/  S2UR UR37, SR_CTAID.X ;  /* 0x00000000002579c3 */ /* 0x000e620000002500 */
[----:B----4-:R-:W-:-:S06]  /*0140*/  VIADD R8, R13, 0xffffffff ;  /* 0xffffffff0d087836 */ /* 0x010fcc0000000000 */
[----:B------:R3:W-:Y:S01]  /*0150*/  @!P0 STS [R12], RZ ;  /* 0x000000ff0c008388 */ /* 0x0007e20000000800 */
[----:B------:R-:W-:-:S03]  /*0160*/  NOP ;  /* 0x0000000000007918 */ /* 0x000fc60000000000 */
[----:B------:R3:W-:Y:S01]  /*0170*/  @!P1 STS [UR7+0x24], R6 ;  /* 0x00002406ff009988 */ /* 0x0007e20008000807 */
[----:B--2---:R-:W-:-:S03]  /*0180*/  UIMAD UR4, UR5, UR4, UR36 ;  /* 0x00000004050472a4 */ /* 0x004fc6000f8e0224 */
[----:B------:R3:W-:Y:S01]  /*0190*/  @!P1 STS [UR7+0x20], R8 ;  /* 0x00002008ff009988 */ /* 0x0007e20008000807 */
[----:B-1----:R-:W-:-:S04]  /*01a0*/  UIMAD UR4, UR4, UR6, UR37 ;  /* 0x00000006040472a4 */ /* 0x002fc8000f8e0225 */
[----:B------:R-:W-:-:S04]  /*01b0*/  UIMAD UR4, UR4, 0x180, URZ ;  /* 0x00000180040478a4 */ /* 0x000fc8000f8e023f */
[----:B------:R-:W-:-:S04]  /*01c0*/  UIADD3 UR20, UP0, UR4, UR24, URZ ;  /* 0x0000001804147290 */ /* 0x000fc8000ff1e03f */
[----:B------:R-:W-:Y:S01]  /*01d0*/  ULEA.HI.X.SX32 UR21, UR4, UR25, 0x1, UP0 ;  /* 0x0000001904157291 */ /* 0x000fe200080f0e3f */
[----:B---3--:R-:W-:Y:S11]  /*01e0*/  @P1 BRA `(.L_x_1) ;  /* 0x0000000000181947 */ /* 0x008ff60003800000 */
[----:B------:R-:W1:Y:S01]  /*01f0*/  LDS R0, [UR7+0x8] ;  /* 0x00000807ff007984 */ /* 0x000e620008000800 */
[----:B------:R-:W2:Y:S01]  /*0200*/  LDC.64 R10, c[0x0][0x210] ;  /* 0x00008400ff0a7b82 */ /* 0x000ea20000000a00 */
[----:B------:R-:W-:Y:S02]  /*0210*/  IMAD.MOV.U32 R5, RZ, RZ, 0x70 ;  /* 0x00000070ff057424 */ /* 0x000fe400078e00ff */
[----:B--2---:R2:W-:Y:S03]  /*0220*/  STS.64 [UR7], R10 ;  /* 0x0000000aff007988 */ /* 0x0045e60008000a07 */
[----:B-1----:R-:W-:-:S05]  /*0230*/  LOP3.LUT R0, R0, 0x10, R5, 0xd8, !PT ;  /* 0x0000001000007812 */ /* 0x002fca00078ed805 */
[----:B------:R2:W-:Y:S02]  /*0240*/  STS [UR7+0x8], R0 ;  /* 0x00000800ff007988 */ /* 0x0005e40008000807 */
.L_x_1:
[----:B------:R-:W-:Y:S05]  /*0250*/  BSYNC B0 ;  /* 0x0000000000007941 */ /* 0x000fea0003800000 */
.L_x_0:
[----:B------:R-:W-:Y:S04]  /*0260*/  BSSY B0, `(.L_x_2) ;  /* 0x000000a000007945 */ /* 0x000fe80003800000 */
[----:B------:R-:W-:Y:S05]  /*0270*/  @P1 BRA `(.L_x_3) ;  /* 0x0000000000201947 */ /* 0x000fea0003800000 */
[----:B--2---:R-:W1:Y:S01]  /*0280*/  LDS R0, [UR7+0x34] ;  /* 0x00003407ff007984 */ /* 0x004e620008000800 */
[----:B------:R-:W-:Y:S02]  /*0290*/  IMAD.MOV.U32 R5, RZ, RZ, 0x3f000000 ;  /* 0x3f000000ff057424 */ /* 0x000fe400078e00ff */
[----:B------:R-:W-:Y:S01]  /*02a0*/  @!P1 IMAD.MOV.U32 R2, RZ, RZ, 0x7f ;  /* 0x0000007fff029424 */ /* 0x000fe200078e00ff */
[----:B------:R-:W2:Y:S02]  /*02b0*/  @!P1 LDS R7, [UR7+0x38] ;  /* 0x00003807ff079984 */ /* 0x000ea40008000800 */
[----:B-1----:R-:W-:Y:S02]  /*02c0*/  LOP3.LUT R0, R0, 0xff000000, R5, 0xb8, !PT ;  /* 0xff00000000007812 */ /* 0x002fe400078eb805 */
[----:B--2---:R-:W-:-:S03]  /*02d0*/  @!P1 LOP3.LUT R2, R7, 0xff, R2, 0xb8, !PT ;  /* 0x000000ff07029812 */ /* 0x004fc600078eb802 */
[----:B------:R1:W-:Y:S04]  /*02e0*/  STS [UR7+0x34], R0 ;  /* 0x00003400ff007988 */ /* 0x0003e80008000807 */
[----:B------:R1:W-:Y:S02]  /*02f0*/  @!P1 STS [UR7+0x38], R2 ;  /* 0x00003802ff009988 */ /* 0x0003e40008000807 */
.L_x_3:
[----:B------:R-:W-:Y:S05]  /*0300*/  BSYNC B0 ;  /* 0x0000000000007941 */ /* 0x000fea0003800000 */
.L_x_2:
[----:B------:R-:W-:Y:S04]  /*0310*/  BSSY B0, `(.L_x_4) ;  /* 0x000000e000007945 */ /* 0x000fe80003800000 */
[----:B------:R-:W-:Y:S05]  /*0320*/  @P1 BRA `(.L_x_5) ;  /* 0x0000000000301947 */ /* 0x000fea0003800000 */
[----:B-1----:R-:W1:Y:S01]  /*0330*/  LDS R2, [UR7+0x34] ;  /* 0x00003407ff027984 */ /* 0x002e620008000800 */
[----:B------:R-:W3:Y:S03]  /*0340*/  LDC.64 R4, c[0x0][0x238] ;  /* 0x00008e00ff047b82 */ /* 0x000ee60000000a00 */
[----:B--2---:R-:W2:Y:S01]  /*0350*/  LDS R0, [UR7+0x1c] ;  /* 0x00001c07ff007984 */ /* 0x004ea20008000800 */
[C---:B---3--:R-:W-:Y:S01]  /*0360*/  SHF.L.U64.HI R5, R4.reuse, 0x1, R5 ;  /* 0x0000000104057819 */ /* 0x048fe20000010205 */
[----:B------:R-:W-:-:S03]  /*0370*/  IMAD.SHL.U32 R4, R4, 0x2, RZ ;  /* 0x0000000204047824 */ /* 0x000fc600078e00ff */
[--C-:B------:R-:W-:Y:S02]  /*0380*/  SHF.R.U32.HI R7, RZ, 0x4, R5.reuse ;  /* 0x00000004ff077819 */ /* 0x100fe40000011605 */
[----:B------:R-:W-:-:S05]  /*0390*/  SHF.R.U64 R4, R4, 0x4, R5 ;  /* 0x0000000404047819 */ /* 0x000fca0000001205 */
[----:B------:R3:W-:Y:S01]  /*03a0*/  STS [UR7+0xc], R4 ;  /* 0x00000c04ff007988 */ /* 0x0007e20008000807 */
[----:B-1----:R-:W-:Y:S02]  /*03b0*/  LOP3.LUT R2, R2, 0x7, RZ, 0xb8, !PT ;  /* 0x0000000702027812 */ /* 0x002fe400078eb8ff */
[----:B--2---:R-:W-:-:S03]  /*03c0*/  LOP3.LUT R0, R0, 0xf, R7, 0xb8, !PT ;  /* 0x0000000f00007812 */ /* 0x004fc600078eb807 */
[----:B------:R3:W-:Y:S04]  /*03d0*/  STS [UR7+0x34], R2 ;  /* 0x00003402ff007988 */ /* 0x0007e80008000807 */
[----:B------:R3:W-:Y:S02]  /*03e0*/  STS [UR7+0x1c], R0 ;  /* 0x00001c00ff007988 */ /* 0x0007e40008000807 */
.L_x_5:
[----:B------:R-:W-:Y:S05]  /*03f0*/  BSYNC B0 ;  /* 0x0000000000007941 */ /* 0x000fea0003800000 */
.L_x_4:
[----:B------:R-:W-:Y:S04]  /*0400*/  BSSY B1, `(.L_x_6) ;  /* 0x000001b000017945 */ /* 0x000fe80003800000 */
[----:B------:R-:W-:Y:S01]  /*0410*/  BSSY B0, `(.L_x_7) ;  /* 0x0000016000007945 */ /* 0x000fe20003800000 */
[----:B-123--:R-:W-:-:S03]  /*0420*/  IMAD.MOV.U32 R0, RZ, RZ, RZ ;  /* 0x000000ffff007224 */ /* 0x00efc600078e00ff */
[----:B------:R-:W-:Y:S05]  /*0430*/  @P1 BRA `(.L_x_8) ;  /* 0x0000000000201947 */ /* 0x000fea0003800000 */
[----:B------:R-:W1:Y:S02]  /*0440*/  LDS R2, [UR7+0x34] ;  /* 0x00003407ff027984 */ /* 0x000e640008000800 */
[----:B-1----:R-:W-:-:S05]  /*0450*/  LOP3.LUT R2, R2, 0x38, RZ, 0xb8, !PT ;  /* 0x0000003802027812 */ /* 0x002fca00078eb8ff */
[----:B------:R1:W-:Y:S01]  /*0460*/  STS [UR7+0x34], R2 ;  /* 0x00003402ff007988 */ /* 0x0003e20008000807 */
[----:B------:R-:W-:Y:S05]  /*0470*/  @P1 BRA `(.L_x_9) ;  /* 0x0000000000201947 */ /* 0x000fea0003800000 */
[----:B-1----:R-:W1:Y:S01]  /*0480*/  LDS R2, [UR7+0x8] ;  /* 0x00000807ff027984 */ /* 0x002e620008000800 */
[----:B------:R-:W-:-:S05]  /*0490*/  IMAD.MOV.U32 R5, RZ, RZ, 0x780 ;  /* 0x00000780ff057424 */ /* 0x000fca00078e00ff */
[----:B-1----:R-:W-:-:S05]  /*04a0*/  LOP3.LUT R2, R2, 0x300, R5, 0xd8, !PT ;  /* 0x0000030002027812 */ /* 0x002fca00078ed805 */
[----:B------:R1:W-:Y:S02]  /*04b0*/  STS [UR7+0x8], R2 ;  /* 0x00000802ff007988 */ /* 0x0003e40008000807 */
.L_x_8:
[----:B------:R-:W-:Y:S05]  /*04c0*/  @P1 BRA `(.L_x_10) ;  /* 0x0000000000281947 */ /* 0x000fea0003800000 */
[----:B-1----:R-:W1:Y:S02]  /*04d0*/  LDS R2, [UR7+0x8] ;  /* 0x00000807ff027984 */ /* 0x002e640008000800 */
[----:B-1----:R-:W-:-:S05]  /*04e0*/  LOP3.LUT R2, R2, 0x1800, RZ, 0xb8, !PT ;  /* 0x0000180002027812 */ /* 0x002fca00078eb8ff */
[----:B------:R2:W-:Y:S02]  /*04f0*/  STS [UR7+0x8], R2 ;  /* 0x00000802ff007988 */ /* 0x0005e40008000807 */
.L_x_9:
[----:B------:R-:W-:Y:S05]  /*0500*/  @P1 BREAK B0 ;  /* 0x0000000000001942 */ /* 0x000fea0003800000 */
[----:B------:R-:W-:Y:S05]  /*0510*/  @P1 BRA `(.L_x_11) ;  /* 0x0000000000241947 */ /* 0x000fea0003800000 */
[----:B------:R-:W3:Y:S01]  /*0520*/  LDS R5, [UR7+0x8] ;  /* 0x00000807ff057984 */ /* 0x000ee20008000800 */
[----:B-12---:R-:W-:-:S05]  /*0530*/  IMAD.MOV.U32 R2, RZ, RZ, 0x6000 ;  /* 0x00006000ff027424 */ /* 0x006fca00078e00ff */
[----:B---3--:R-:W-:-:S04]  /*0540*/  LOP3.LUT R2, R5, 0x6000, R2, 0xd8, !PT ;  /* 0x0000600005027812 */ /* 0x008fc800078ed802 */
[----:B------:R-:W-:-:S05]  /*0550*/  LOP3.LUT R2, R2, 0x400000, RZ, 0xb8, !PT ;  /* 0x0040000002027812 */ /* 0x000fca00078eb8ff */
[----:B------:R2:W-:Y:S02]  /*0560*/  STS [UR7+0x8], R2 ;  /* 0x00000802ff007988 */ /* 0x0005e40008000807 */
.L_x_10:
[----:B------:R-:W-:Y:S05]  /*0570*/  BSYNC B0 ;  /* 0x0000000000007941 */ /* 0x000fea0003800000 */
.L_x_7:
[----:B-12---:R-:W1:Y:S02]  /*0580*/  @!P1 LDS R2, [UR7+0x8] ;  /* 0x00000807ff029984 */ /* 0x006e640008000800 */
[----:B-1----:R-:W-:-:S05]  /*0590*/  @!P1 LOP3.LUT R2, R2, 0x8000, RZ, 0xb8, !PT ;  /* 0x0000800002029812 */ /* 0x002fca00078eb8ff */
[----:B------:R3:W-:Y:S02]  /*05a0*/  @!P1 STS [UR7+0x8], R2 ;  /* 0x00000802ff009988 */ /* 0x0007e40008000807 */
.L_x_11:
[----:B------:R-:W-:Y:S05]  /*05b0*/  BSYNC B1 ;  /* 0x0000000000017941 */ /* 0x000fea0003800000 */
.L_x_6:
[----:B------:R-:W-:Y:S05]  /*05c0*/  WARPSYNC.ALL ;  /* 0x0000000000007948 */ /* 0x000fea0003800000 */
[----:B------:R-:W4:Y:S02]  /*05d0*/  LDC R7, c[0x0][0x22c] ;  /* 0x00008b00ff077b82 */ /* 0x000f240000000800 */
[----:B----4-:R-:W-:Y:S01]  /*05e0*/  VIADD R7, R7, 0xffffffff ;  /* 0xffffffff07077836 */ /* 0x010fe20000000000 */
[----:B------:R-:W-:Y:S06]  /*05f0*/  @P0 BRA `(.L_x_12) ;  /* 0x0000000000280947 */ /* 0x000fec0003800000 */
[----:B-123--:R-:W1:Y:S01]  /*0600*/  S2R R2, SR_LANEID ;  /* 0x0000000000027919 */ /* 0x00ee620000000000 */
[----:B------:R-:W-:Y:S05]  /*0610*/  WARPSYNC.ALL ;  /* 0x0000000000007948 */ /* 0x000fea0003800000 */
[----:B-1----:R-:W-:-:S05]  /*0620*/  IMAD.SHL.U32 R2, R2, 0x4, RZ ;  /* 0x0000000402027824 */ /* 0x002fca00078e00ff */
[----:B------:R-:W1:Y:S01]  /*0630*/  LDS R9, [R2+UR7] ;  /* 0x0000000702097984 */ /* 0x000e620008000800 */
[----:B------:R-:W-:-:S05]  /*0640*/  IADD3 R4, P2, R2, UR20, RZ ;  /* 0x0000001402047c10 */ /* 0x000fca000ff5e0ff */
[----:B------:R-:W-:-:S05]  /*0650*/  IMAD.X R5, RZ, RZ, UR21, P2 ;  /* 0x00000015ff057e24 */ /* 0x000fca00090e06ff */
[----:B-1----:R4:W5:Y:S01]  /*0660*/  ATOMG.E.EXCH.STRONG.GPU PT, RZ, [R4], R9 ;  /* 0x0000000904ff73a8 */ /* 0x00296200041ee100 */
[----:B------:R-:W-:-:S04]  /*0670*/  DEPBAR {5,4,3,2,1,0} ;  /* 0x0000003f0000791a */ /* 0x000fc80000000000 */
[----:B------:R4:W-:Y:S01]  /*0680*/  UTMACCTL.IV [UR20] ;  /* 0x00000000140079b9 */ /* 0x0009e20008000000 */
[----:B------:R-:W-:Y:S01]  /*0690*/  NOP ;  /* 0x0000000000007918 */ /* 0x000fe20000000000 */
.L_x_12:
[----:B------:R-:W-:Y:S05]  /*06a0*/  @P0 BRA `(.L_x_13) ;  /* 0x00000000000c0947 */ /* 0x000fea0003800000 */
[----:B------:R0:W-:Y:S01]  /*06b0*/  UTMACMDFLUSH ;  /* 0x00000000000079b7 */ /* 0x0001e20000000000 */
[----:B------:R-:W-:Y:S05]  /*06c0*/  @P0 BRA `(.L_x_13) ;  /* 0x0000000000040947 */ /* 0x000fea0003800000 */
[----:B------:R-:W-:-:S04]  /*06d0*/  DEPBAR.LE SB0, 0x0 ;  /* 0x000080000000791a */ /* 0x000fc80000000000 */
.L_x_13:
[----:B------:R-:W-:Y:S05]  /*06e0*/  WARPSYNC.ALL ;  /* 0x0000000000007948 */ /* 0x000fea0003800000 */
[----:B-----5:R-:W-:Y:S06]  /*06f0*/  BAR.SYNC.DEFER_BLOCKING 0x0 ;  /* 0x0000000000007b1d */ /* 0x020fec0000010000 */
[----:B------:R-:W-:Y:S02]  /*0700*/  BSSY B1, `(.L_x_14) ;  /* 0x000000b000017945 */ /* 0x000fe40003800000 */
[----:B------:R-:W-:Y:S06]  /*0710*/  BAR.SYNC.DEFER_BLOCKING 0x0 ;  /* 0x0000000000007b1d */ /* 0x000fec0000010000 */
[----:B------:R1:W-:Y:S01]  /*0720*/  @!P0 STS [R12], RZ ;  /* 0x000000ff0c008388 */ /* 0x0003e20000000800 */
[----:B------:R-:W-:Y:S01]  /*0730*/  NOP ;  /* 0x0000000000007918 */ /* 0x000fe20000000000 */
[----:B------:R-:W-:Y:S05]  /*0740*/  @P1 BRA `(.L_x_15) ;  /* 0x0000000000181947 */ /* 0x000fea0003800000 */
[----:B-123--:R-:W1:Y:S01]  /*0750*/  LDS R2, [UR7+0x8] ;  /* 0x00000807ff027984 */ /* 0x00ee620008000800 */
[----:B------:R-:W2:Y:S01]  /*0760*/  LDC.64 R10, c[0x0][0x218] ;  /* 0x00008600ff0a7b82 */ /* 0x000ea20000000a00 */
[----:B----4-:R-:W-:Y:S02]  /*0770*/  IMAD.MOV.U32 R5, RZ, RZ, 0x70 ;  /* 0x00000070ff057424 */ /* 0x010fe400078e00ff */
[----:B--2---:R2:W-:Y:S03]  /*0780*/  STS.64 [UR7], R10 ;  /* 0x0000000aff007988 */ /* 0x0045e60008000a07 */
[----:B-1----:R-:W-:-:S05]  /*0790*/  LOP3.LUT R2, R2, 0x10, R5, 0xd8, !PT ;  /* 0x0000001002027812 */ /* 0x002fca00078ed805 */
[----:B------:R2:W-:Y:S02]  /*07a0*/  STS [UR7+0x8], R2 ;  /* 0x00000802ff007988 */ /* 0x0005e40008000807 */
.L_x_15:
[----:B----4-:R-:W-:Y:S05]  /*07b0*/  BSYNC B1 ;  /* 0x0000000000017941 */ /* 0x010fea0003800000 */
.L_x_14:
[----:B------:R-:W-:Y:S04]  /*07c0*/  BSSY B1, `(.L_x_16) ;  /* 0x000000a000017945 */ /* 0x000fe80003800000 */
[----:B------:R-:W-:Y:S05]  /*07d0*/  @P1 BRA `(.L_x_17) ;  /* 0x0000000000201947 */ /* 0x000fea0003800000 */
[----:B-123--:R-:W1:Y:S01]  /*07e0*/  LDS R2, [UR7+0x34] ;  /* 0x00003407ff027984 */ /* 0x00ee620008000800 */
[----:B------:R-:W-:Y:S02]  /*07f0*/  IMAD.MOV.U32 R9, RZ, RZ, 0x3f000000 ;  /* 0x3f000000ff097424 */ /* 0x000fe400078e00ff */
[----:B------:R-:W-:Y:S01]  /*0800*/  @!P1 IMAD.MOV.U32 R4, RZ, RZ, 0x3f ;  /* 0x0000003fff049424 */ /* 0x000fe200078e00ff */
[----:B------:R-:W2:Y:S02]  /*0810*/  @!P1 LDS R5, [UR7+0x38] ;  /* 0x00003807ff059984 */ /* 0x000ea40008000800 */
[----:B-1----:R-:W-:Y:S02]  /*0820*/  LOP3.LUT R2, R2, 0xff000000, R9, 0xb8, !PT ;  /* 0xff00000002027812 */ /* 0x002fe400078eb809 */
[----:B--2---:R-:W-:-:S03]  /*0830*/  @!P1 LOP3.LUT R4, R5, 0xff, R4, 0xb8, !PT ;  /* 0x000000ff05049812 */ /* 0x004fc600078eb804 */
[----:B------:R4:W-:Y:S04]  /*0840*/  STS [UR7+0x34], R2 ;  /* 0x00003402ff007988 */ /* 0x0009e80008000807 */
[----:B------:R4:W-:Y:S02]  /*0850*/  @!P1 STS [UR7+0x38], R4 ;  /* 0x00003804ff009988 */ /* 0x0009e40008000807 */
.L_x_17:
[----:B------:R-:W-:Y:S05]  /*0860*/  BSYNC B1 ;  /* 0x0000000000017941 */ /* 0x000fea0003800000 */
.L_x_16:
[----:B------:R-:W-:Y:S04]  /*0870*/  BSSY B1, `(.L_x_18) ;  /* 0x0000004000017945 */ /* 0x000fe80003800000 */
[----:B------:R-:W-:Y:S05]  /*0880*/  @P1 BRA `(.L_x_19) ;  /* 0x0000000000081947 */ /* 0x000fea0003800000 */
[----:B------:R1:W-:Y:S04]  /*0890*/  STS [UR7+0x24], R8 ;  /* 0x00002408ff007988 */ /* 0x0003e80008000807 */
[----:B------:R1:W-:Y:S02]  /*08a0*/  STS [UR7+0x20], R7 ;  /* 0x00002007ff007988 */ /* 0x0003e40008000807 */
.L_x_19:
[----:B------:R-:W-:Y:S05]  /*08b0*/  BSYNC B1 ;  /* 0x0000000000017941 */ /* 0x000fea0003800000 */
.L_x_18:
[----:B------:R-:W-:Y:S04]  /*08c0*/  BSSY B1, `(.L_x_20) ;  /* 0x000000e000017945 */ /* 0x000fe80003800000 */
[----:B------:R-:W-:Y:S05]  /*08d0*/  @P1 BRA `(.L_x_21) ;  /* 0x0000000000301947 */ /* 0x000fea0003800000 */
[----:B----4-:R-:W4:Y:S01]  /*08e0*/  LDS R4, [UR7+0x34] ;  /* 0x00003407ff047984 */ /* 0x010f220008000800 */
[----:B--2---:R-:W2:Y:S03]  /*08f0*/  LDC.64 R10, c[0x0][0x240] ;  /* 0x00009000ff0a7b82 */ /* 0x004ea60000000a00 */
[----:B-1-3--:R-:W1:Y:S01]  /*0900*/  LDS R2, [UR7+0x1c] ;  /* 0x00001c07ff027984 */ /* 0x00ae620008000800 */
[C---:B--2---:R-:W-:Y:S01]  /*0910*/  SHF.L.U64.HI R8, R10.reuse, 0x1, R11 ;  /* 0x000000010a087819 */ /* 0x044fe2000001020b */
[----:B------:R-:W-:-:S03]  /*0920*/  IMAD.SHL.U32 R5, R10, 0x2, RZ ;  /* 0x000000020a057824 */ /* 0x000fc600078e00ff */
[--C-:B------:R-:W-:Y:S02]  /*0930*/  SHF.R.U32.HI R9, RZ, 0x4, R8.reuse ;  /* 0x00000004ff097819 */ /* 0x100fe40000011608 */
[----:B------:R-:W-:-:S05]  /*0940*/  SHF.R.U64 R5, R5, 0x4, R8 ;  /* 0x0000000405057819 */ /* 0x000fca0000001208 */
[----:B------:R2:W-:Y:S01]  /*0950*/  STS [UR7+0xc], R5 ;  /* 0x00000c05ff007988 */ /* 0x0005e20008000807 */
[----:B----4-:R-:W-:Y:S02]  /*0960*/  LOP3.LUT R4, R4, 0x7, RZ, 0xb8, !PT ;  /* 0x0000000704047812 */ /* 0x010fe400078eb8ff */
[----:B-1----:R-:W-:-:S03]  /*0970*/  LOP3.LUT R2, R2, 0xf, R9, 0xb8, !PT ;  /* 0x0000000f02027812 */ /* 0x002fc600078eb809 */
[----:B------:R2:W-:Y:S04]  /*0980*/  STS [UR7+0x34], R4 ;  /* 0x00003404ff007988 */ /* 0x0005e80008000807 */
[----:B------:R2:W-:Y:S02]  /*0990*/  STS [UR7+0x1c], R2 ;  /* 0x00001c02ff007988 */ /* 0x0005e40008000807 */
.L_x_21:
[----:B------:R-:W-:Y:S05]  /*09a0*/  BSYNC B1 ;  /* 0x0000000000017941 */ /* 0x000fea0003800000 */
.L_x_20:
[----:B------:R-:W-:Y:S04]  /*09b0*/  BSSY B2, `(.L_x_22) ;  /* 0x000001a000027945 */ /* 0x000fe80003800000 */
[----:B------:R-:W-:Y:S04]  /*09c0*/  BSSY B1, `(.L_x_23) ;  /* 0x0000015000017945 */ /* 0x000fe80003800000 */
[----:B------:R-:W-:Y:S05]  /*09d0*/  @P1 BRA `(.L_x_24) ;  /* 0x0000000000201947 */ /* 0x000fea0003800000 */
[----:B-1234-:R-:W1:Y:S02]  /*09e0*/  LDS R2, [UR7+0x34] ;  /* 0x00003407ff027984 */ /* 0x01ee640008000800 */
[----:B-1----:R-:W-:-:S05]  /*09f0*/  LOP3.LUT R2, R2, 0x38, RZ, 0xb8, !PT ;  /* 0x0000003802027812 */ /* 0x002fca00078eb8ff */
[----:B------:R1:W-:Y:S01]  /*0a00*/  STS [UR7+0x34], R2 ;  /* 0x00003402ff007988 */ /* 0x0003e20008000807 */
[----:B------:R-:W-:Y:S05]  /*0a10*/  @P1 BRA `(.L_x_25) ;  /* 0x0000000000201947 */ /* 0x000fea0003800000 */
[----:B-1----:R-:W1:Y:S01]  /*0a20*/  LDS R2, [UR7+0x8] ;  /* 0x00000807ff027984 */ /* 0x002e620008000800 */
[----:B------:R-:W-:-:S05]  /*0a30*/  IMAD.MOV.U32 R5, RZ, RZ, 0x780 ;  /* 0x00000780ff057424 */ /* 0x000fca00078e00ff */
[----:B-1----:R-:W-:-:S05]  /*0a40*/  LOP3.LUT R2, R2, 0x300, R5, 0xd8, !PT ;  /* 0x0000030002027812 */ /* 0x002fca00078ed805 */
[----:B------:R1:W-:Y:S02]  /*0a50*/  STS [UR7+0x8], R2 ;  /* 0x00000802ff007988 */ /* 0x0003e40008000807 */
.L_x_24:
[----:B------:R-:W-:Y:S05]  /*0a60*/  @P1 BRA `(.L_x_26) ;  /* 0x0000000000281947 */ /* 0x000fea0003800000 */
[----:B-1234-:R-:W1:Y:S02]  /*0a70*/  LDS R2, [UR7+0x8] ;  /* 0x00000807ff027984 */ /* 0x01ee640008000800 */
[----:B-1----:R-:W-:-:S05]  /*0a80*/  LOP3.LUT R2, R2, 0x1800, RZ, 0xb8, !PT ;  /* 0x0000180002027812 */ /* 0x002fca00078eb8ff */
[----:B------:R2:W-:Y:S02]  /*0a90*/  STS [UR7+0x8], R2 ;  /* 0x00000802ff007988 */ /* 0x0005e40008000807 */
.L_x_25:
[----:B------:R-:W-:Y:S05]  /*0aa0*/  @P1 BREAK B1 ;  /* 0x0000000000011942 */ /* 0x000fea0003800000 */
[----:B------:R-:W-:Y:S05]  /*0ab0*/  @P1 BRA `(.L_x_27) ;  /* 0x0000000000241947 */ /* 0x000fea0003800000 */
[----:B-12---:R-:W1:Y:S01]  /*0ac0*/  LDS R2, [UR7+0x8] ;  /* 0x00000807ff027984 */ /* 0x006e620008000800 */
[----:B------:R-:W-:-:S05]  /*0ad0*/  IMAD.MOV.U32 R5, RZ, RZ, 0x6000 ;  /* 0x00006000ff057424 */ /* 0x000fca00078e00ff */
[----:B-1----:R-:W-:-:S04]  /*0ae0*/  LOP3.LUT R2, R2, 0x6000, R5, 0xd8, !PT ;  /* 0x0000600002027812 */ /* 0x002fc800078ed805 */
[----:B------:R-:W-:-:S05]  /*0af0*/  LOP3.LUT R2, R2, 0x400000, RZ, 0xb8, !PT ;  /* 0x0040000002027812 */ /* 0x000fca00078eb8ff */
[----:B------:R1:W-:Y:S02]  /*0b00*/  STS [UR7+0x8], R2 ;  /* 0x00000802ff007988 */ /* 0x0003e40008000807 */
.L_x_26:
[----:B------:R-:W-:Y:S05]  /*0b10*/  BSYNC B1 ;  /* 0x0000000000017941 */ /* 0x000fea0003800000 */
.L_x_23:
[----:B-1234-:R-:W1:Y:S02]  /*0b20*/  @!P1 LDS R2, [UR7+0x8] ;  /* 0x00000807ff029984 */ /* 0x01ee640008000800 */
[----:B-1----:R-:W-:-:S05]  /*0b30*/  @!P1 LOP3.LUT R2, R2, 0x8000, RZ, 0xb8, !PT ;  /* 0x0000800002029812 */ /* 0x002fca00078eb8ff */
[----:B------:R3:W-:Y:S02]  /*0b40*/  @!P1 STS [UR7+0x8], R2 ;  /* 0x00000802ff009988 */ /* 0x0007e40008000807 */
.L_x_27:
[----:B------:R-:W-:Y:S05]  /*0b50*/  BSYNC B2 ;  /* 0x0000000000027941 */ /* 0x000fea0003800000 */
.L_x_22:
[----:B------:R-:W-:Y:S05]  /*0b60*/  WARPSYNC.ALL ;  /* 0x0000000000007948 */ /* 0x000fea0003800000 */
[----:B------:R-:W-:-:S04]  /*0b70*/  UIADD3 UR23, UR4, 0x80, URZ ;  /* 0x0000008004177890 */ /* 0x000fc8000fffe03f */
[----:B------:R-:W-:-:S04]  /*0b80*/  UIADD3 UR22, UP0, UR23, UR24, URZ ;  /* 0x0000001817167290 */ /* 0x000fc8000ff1e03f */
[----:B------:R-:W-:Y:S01]  /*0b90*/  ULEA.HI.X.SX32 UR23, UR23, UR25, 0x1, UP0 ;  /* 0x0000001917177291 */ /* 0x000fe200080f0e3f */
[----:B------:R-:W-:Y:S11]  /*0ba0*/  @P0 BRA `(.L_x_28) ;  /* 0x0000000000280947 */ /* 0x000ff60003800000 */
        /* <DEDUP_REMOVED lines=10> */
.L_x_28:
[----:B------:R-:W-:Y:S05]  /*0c50*/  @P0 BRA `(.L_x_29) ;  /* 0x00000000000c0947 */ /* 0x000fea0003800000 */
[----:B------:R0:W-:Y:S01]  /*0c60*/  UTMACMDFLUSH ;  /* 0x00000000000079b7 */ /* 0x0001e20000000000 */
[----:B------:R-:W-:Y:S05]  /*0c70*/  @P0 BRA `(.L_x_29) ;  /* 0x0000000000040947 */ /* 0x000fea0003800000 */
[----:B------:R-:W-:-:S04]  /*0c80*/  DEPBAR.LE SB0, 0x0 ;  /* 0x000080000000791a */ /* 0x000fc80000000000 */
.L_x_29:
        /* <DEDUP_REMOVED lines=8> */
[----:B----4-:R-:W2:Y:S01]  /*0d10*/  LDC.64 R8, c[0x0][0x220] ;  /* 0x00008800ff087b82 */ /* 0x010ea20000000a00 */
[----:B------:R-:W-:Y:S02]  /*0d20*/  IMAD.MOV.U32 R5, RZ, RZ, 0x70 ;  /* 0x00000070ff057424 */ /* 0x000fe400078e00ff */
[----:B--2---:R2:W-:Y:S03]  /*0d30*/  STS.64 [UR7], R8 ;  /* 0x00000008ff007988 */ /* 0x0045e60008000a07 */
[----:B-1----:R-:W-:-:S05]  /*0d40*/  LOP3.LUT R2, R2, 0x10, R5, 0xd8, !PT ;  /* 0x0000001002027812 */ /* 0x002fca00078ed805 */
[----:B------:R2:W-:Y:S02]  /*0d50*/  STS [UR7+0x8], R2 ;  /* 0x00000802ff007988 */ /* 0x0005e40008000807 */
.L_x_31:
[----:B----4-:R-:W-:Y:S05]  /*0d60*/  BSYNC B2 ;  /* 0x0000000000027941 */ /* 0x010fea0003800000 */
.L_x_30:
[----:B------:R-:W-:Y:S04]  /*0d70*/  BSSY B3, `(.L_x_32) ;  /* 0x0000011000037945 */ /* 0x000fe80003800000 */
[----:B------:R-:W-:Y:S04]  /*0d80*/  BSSY B2, `(.L_x_33) ;  /* 0x000000e000027945 */ /* 0x000fe80003800000 */
[----:B------:R-:W-:Y:S05]  /*0d90*/  @P1 BRA `(.L_x_34) ;  /* 0x0000000000241947 */ /* 0x000fea0003800000 */
[----:B-123--:R-:W1:Y:S01]  /*0da0*/  LDS R2, [UR7+0x34] ;  /* 0x00003407ff027984 */ /* 0x00ee620008000800 */
[----:B------:R-:W-:-:S05]  /*0db0*/  IMAD.MOV.U32 R5, RZ, RZ, 0x3f000000 ;  /* 0x3f000000ff057424 */ /* 0x000fca00078e00ff */
[----:B-1----:R-:W-:-:S05]  /*0dc0*/  LOP3.LUT R2, R2, 0xff000000, R5, 0xb8, !PT ;  /* 0xff00000002027812 */ /* 0x002fca00078eb805 */
[----:B------:R1:W-:Y:S01]  /*0dd0*/  STS [UR7+0x34], R2 ;  /* 0x00003402ff007988 */ /* 0x0003e20008000807 */
[----:B------:R-:W-:Y:S05]  /*0de0*/  @P1 BRA `(.L_x_35) ;  /* 0x00000000001c1947 */ /* 0x000fea0003800000 */
[----:B-1----:R-:W1:Y:S01]  /*0df0*/  LDS R2, [UR7+0x38] ;  /* 0x00003807ff027984 */ /* 0x002e620008000800 */
[----:B------:R-:W-:-:S05]  /*0e00*/  IMAD.MOV.U32 R5, RZ, RZ, 0x7f ;  /* 0x0000007fff057424 */ /* 0x000fca00078e00ff */
[----:B-1----:R-:W-:-:S05]  /*0e10*/  LOP3.LUT R2, R2, 0xff, R5, 0xb8, !PT ;  /* 0x000000ff02027812 */ /* 0x002fca00078eb805 */
[----:B------:R4:W-:Y:S02]  /*0e20*/  STS [UR7+0x38], R2 ;  /* 0x00003802ff007988 */ /* 0x0009e40008000807 */
.L_x_34:
[----:B------:R-:W-:Y:S05]  /*0e30*/  @P1 BREAK B2 ;  /* 0x0000000000021942 */ /* 0x000fea0003800000 */
[----:B------:R-:W-:Y:S05]  /*0e40*/  @P1 BRA `(.L_x_36) ;  /* 0x00000000000c1947 */ /* 0x000fea0003800000 */
[----:B------:R1:W-:Y:S02]  /*0e50*/  STS [UR7+0x20], R7 ;  /* 0x00002007ff007988 */ /* 0x0003e40008000807 */
.L_x_35:
[----:B------:R-:W-:Y:S05]  /*0e60*/  BSYNC B2 ;  /* 0x0000000000027941 */ /* 0x000fea0003800000 */
.L_x_33:
[----:B------:R1:W-:Y:S02]  /*0e70*/  @!P1 STS [UR7+0x24], R6 ;  /* 0x00002406ff009988 */ /* 0x0003e40008000807 */
.L_x_36:
[----:B------:R-:W-:Y:S05]  /*0e80*/  BSYNC B3 ;  /* 0x0000000000037941 */ /* 0x000fea0003800000 */
.L_x_32:
[----:B------:R-:W-:Y:S05]  /*0e90*/  WARPSYNC.ALL ;  /* 0x0000000000007948 */ /* 0x000fea0003800000 */
[----:B------:R-:W-:Y:S04]  /*0ea0*/  BSSY B3, `(.L_x_37) ;  /* 0x000000e000037945 */ /* 0x000fe80003800000 */
[----:B------:R-:W-:Y:S05]  /*0eb0*/  @P1 BRA `(.L_x_38) ;  /* 0x0000000000301947 */ /* 0x000fea0003800000 */
[----:B------:R-:W5:Y:S01]  /*0ec0*/  LDS R4, [UR7+0x34] ;  /* 0x00003407ff047984 */ /* 0x000f620008000800 */
[----:B--2---:R-:W2:Y:S03]  /*0ed0*/  LDC.64 R8, c[0x0][0x248] ;  /* 0x00009200ff087b82 */ /* 0x004ea60000000a00 */
[----:B-1-34-:R-:W1:Y:S01]  /*0ee0*/  LDS R2, [UR7+0x1c] ;  /* 0x00001c07ff027984 */ /* 0x01ae620008000800 */
[C---:B--2---:R-:W-:Y:S01]  /*0ef0*/  SHF.L.U64.HI R6, R8.reuse, 0x1, R9 ;  /* 0x0000000108067819 */ /* 0x044fe20000010209 */
[----:B------:R-:W-:-:S03]  /*0f00*/  IMAD.SHL.U32 R5, R8, 0x2, RZ ;  /* 0x0000000208057824 */ /* 0x000fc600078e00ff */
[--C-:B------:R-:W-:Y:S02]  /*0f10*/  SHF.R.U32.HI R7, RZ, 0x4, R6.reuse ;  /* 0x00000004ff077819 */ /* 0x100fe40000011606 */
[----:B------:R-:W-:-:S05]  /*0f20*/  SHF.R.U64 R5, R5, 0x4, R6 ;  /* 0x0000000405057819 */ /* 0x000fca0000001206 */
[----:B------:R2:W-:Y:S01]  /*0f30*/  STS [UR7+0xc], R5 ;  /* 0x00000c05ff007988 */ /* 0x0005e20008000807 */
[----:B-----5:R-:W-:Y:S02]  /*0f40*/  LOP3.LUT R4, R4, 0x7, RZ, 0xb8, !PT ;  /* 0x0000000704047812 */ /* 0x020fe400078eb8ff */
[----:B-1----:R-:W-:-:S03]  /*0f50*/  LOP3.LUT R2, R2, 0xf, R7, 0xb8, !PT ;  /* 0x0000000f02027812 */ /* 0x002fc600078eb807 */
[----:B------:R2:W-:Y:S04]  /*0f60*/  STS [UR7+0x34], R4 ;  /* 0x00003404ff007988 */ /* 0x0005e80008000807 */
[----:B------:R2:W-:Y:S02]  /*0f70*/  STS [UR7+0x1c], R2 ;  /* 0x00001c02ff007988 */ /* 0x0005e40008000807 */
.L_x_38:
[----:B------:R-:W-:Y:S05]  /*0f80*/  BSYNC B3 ;  /* 0x0000000000037941 */ /* 0x000fea0003800000 */
.L_x_37:
        /* <DEDUP_REMOVED lines=11> */
.L_x_41:
[----:B------:R-:W-:Y:S05]  /*1040*/  @P1 BRA `(.L_x_43) ;  /* 0x0000000000281947 */ /* 0x000fea0003800000 */
[----:B-1234-:R-:W1:Y:S02]  /*1050*/  LDS R2, [UR7+0x8] ;  /* 0x00000807ff027984 */ /* 0x01ee640008000800 */
[----:B-1----:R-:W-:-:S05]  /*1060*/  LOP3.LUT R2, R2, 0x1800, RZ, 0xb8, !PT ;  /* 0x0000180002027812 */ /* 0x002fca00078eb8ff */
[----:B------:R2:W-:Y:S02]  /*1070*/  STS [UR7+0x8], R2 ;  /* 0x00000802ff007988 */ /* 0x0005e40008000807 */
.L_x_42:
[----:B------:R-:W-:Y:S05]  /*1080*/  @P1 BREAK B4 ;  /* 0x0000000000041942 */ /* 0x000fea0003800000 */
[----:B------:R-:W-:Y:S05]  /*1090*/  @P1 BRA `(.L_x_44) ;  /* 0x0000000000241947 */ /* 0x000fea0003800000 */
[----:B-12---:R-:W1:Y:S01]  /*10a0*/  LDS R2, [UR7+0x8] ;  /* 0x00000807ff027984 */ /* 0x006e620008000800 */
[----:B------:R-:W-:-:S05]  /*10b0*/  IMAD.MOV.U32 R5, RZ, RZ, 0x6000 ;  /* 0x00006000ff057424 */ /* 0x000fca00078e00ff */
[----:B-1----:R-:W-:-:S04]  /*10c0*/  LOP3.LUT R2, R2, 0x6000, R5, 0xd8, !PT ;  /* 0x0000600002027812 */ /* 0x002fc800078ed805 */
[----:B------:R-:W-:-:S05]  /*10d0*/  LOP3.LUT R2, R2, 0x400000, RZ, 0xb8, !PT ;  /* 0x0040000002027812 */ /* 0x000fca00078eb8ff */
[----:B------:R1:W-:Y:S02]  /*10e0*/  STS [UR7+0x8], R2 ;  /* 0x00000802ff007988 */ /* 0x0003e40008000807 */
.L_x_43:
[----:B------:R-:W-:Y:S05]  /*10f0*/  BSYNC B4 ;  /* 0x0000000000047941 */ /* 0x000fea0003800000 */
.L_x_40:
[----:B-1234-:R-:W1:Y:S02]  /*1100*/  @!P1 LDS R2, [UR7+0x8] ;  /* 0x00000807ff029984 */ /* 0x01ee640008000800 */
[----:B-1----:R-:W-:-:S05]  /*1110*/  @!P1 LOP3.LUT R2, R2, 0x8000, RZ, 0xb8, !PT ;  /* 0x0000800002029812 */ /* 0x002fca00078eb8ff */
[----:B------:R3:W-:Y:S02]  /*1120*/  @!P1 STS [UR7+0x8], R2 ;  /* 0x00000802ff009988 */ /* 0x0007e40008000807 */
.L_x_44:
[----:B------:R-:W-:Y:S05]  /*1130*/  BSYNC B3 ;  /* 0x0000000000037941 */ /* 0x000fea0003800000 */
.L_x_39:
[----:B------:R-:W-:Y:S05]  /*1140*/  WARPSYNC.ALL ;  /* 0x0000000000007948 */ /* 0x000fea0003800000 */
[----:B------:R4:W-:Y:S01]  /*1150*/  STL [R1], RZ ;  /* 0x000000ff01007387 */ /* 0x0009e20000100800 */
[----:B------:R-:W-:Y:S01]  /*1160*/  UIADD3 UR4, UR4, 0x100, URZ ;  /* 0x0000010004047890 */ /* 0x000fe2000fffe03f */
[----:B------:R-:W-:Y:S02]  /*1170*/  ISETP.GE.AND P2, PT, R13, 0x1, PT ;  /* 0x000000010d00780c */ /* 0x000fe40003f46270 */
[----:B------:R-:W-:Y:S01]  /*1180*/  SHF.R.U32.HI R6, RZ, 0x5, R16 ;  /* 0x00000005ff067819 */ /* 0x000fe20000011610 */
[----:B------:R-:W-:-:S04]  /*1190*/  UIADD3 UR24, UP0, UR4, UR24, URZ ;  /* 0x0000001804187290 */ /* 0x000fc8000ff1e03f */
[----:B------:R-:W-:Y:S01]  /*11a0*/  ULEA.HI.X.SX32 UR25, UR4, UR25, 0x1, UP0 ;  /* 0x0000001904197291 */ /* 0x000fe200080f0e3f */
[----:B----4-:R-:W-:Y:S11]  /*11b0*/  @P0 BRA `(.L_x_45) ;  /* 0x0000000000280947 */ /* 0x010ff60003800000 */
        /* <DEDUP_REMOVED lines=10> */
.L_x_45:
[----:B------:R-:W-:Y:S05]  /*1260*/  @P0 BRA `(.L_x_46) ;  /* 0x00000000000c0947 */ /* 0x000fea0003800000 */
[----:B------:R0:W-:Y:S01]  /*1270*/  UTMACMDFLUSH ;  /* 0x00000000000079b7 */ /* 0x0001e20000000000 */
[----:B------:R-:W-:Y:S05]  /*1280*/  @P0 BRA `(.L_x_46) ;  /* 0x0000000000040947 */ /* 0x000fea0003800000 */
[----:B------:R-:W-:-:S04]  /*1290*/  DEPBAR.LE SB0, 0x0 ;  /* 0x000080000000791a */ /* 0x000fc80000000000 */
.L_x_46:
[----:B------:R1:W-:Y:S01]  /*12a0*/  STL [R1+0x4], RZ ;  /* 0x000004ff01007387 */ /* 0x0003e20000100800 */
[----:B------:R-:W-:Y:S05]  /*12b0*/  WARPSYNC.ALL ;  /* 0x0000000000007948 */ /* 0x000fea0003800000 */
[----:B------:R1:W-:Y:S01]  /*12c0*/  STL [R1+0x8], RZ ;  /* 0x000008ff01007387 */ /* 0x0003e20000100800 */
[----:B-----5:R-:W-:Y:S01]  /*12d0*/  VOTEU.ALL UP0, P1 ;  /* 0x00000000003f7886 */ /* 0x020fe20000800000 */
[----:B------:R-:W-:Y:S01]  /*12e0*/  UMOV UR4, 0x1 ;  /* 0x0000000100047882 */ /* 0x000fe20000000000 */
[----:B------:R-:W-:Y:S01]  /*12f0*/  VOTEU.ALL UP1, P1 ;  /* 0x00000000003f7886 */ /* 0x000fe20000820000 */
[----:B------:R1:W-:Y:S01]  /*1300*/  STL [R1+0xc], RZ ;  /* 0x00000cff01007387 */ /* 0x0003e20000100800 */
[----:B------:R-:W-:Y:S01]  /*1310*/  R2UR UR26, R6 ;  /* 0x00000000061a72ca */ /* 0x000fe200000e0000 */
[----:B------:R-:W-:-:S04]  /*1320*/  @!UP0 UIADD3 UR8, -UR4, 0x100000, URZ ;  /* 0x0010000004088890 */ /* 0x000fc8000fffe13f */
[----:B------:R-:W-:Y:S02]  /*1330*/  @!UP0 USHF.L.U32 UR9, UR8, 0xb, URZ ;  /* 0x0000000b08098899 */ /* 0x000fe4000800063f */
[----:B------:R-:W-:Y:S01]  /*1340*/  @!UP0 USHF.L.U32 UR8, UR8, 0x1, URZ ;  /* 0x0000000108088899 */ /* 0x000fe2000800063f */
[----:B------:R-:W-:Y:S01]  /*1350*/  CS2R R24, SRZ ;  /* 0x0000000000187805 */ /* 0x000fe2000001ff00 */
[----:B------:R1:W-:Y:S01]  /*1360*/  STL [R1+0x10], RZ ;  /* 0x000010ff01007387 */ /* 0x0003e20000100800 */
[----:B------:R-:W-:-:S04]  /*1370*/  @!UP0 UIADD3 UR4, -UR4, 0x100000, URZ ;  /* 0x0010000004048890 */ /* 0x000fc8000fffe13f */
[----:B------:R-:W-:Y:S02]  /*1380*/  @!UP0 USHF.L.U32 UR5, UR4, 0xb, URZ ;  /* 0x0000000b04058899 */ /* 0x000fe4000800063f */
[----:B------:R-:W-:Y:S01]  /*1390*/  @!UP0 USHF.L.U32 UR4, UR4, 0x1, URZ ;  /* 0x0000000104048899 */ /* 0x000fe2000800063f */
[----:B------:R-:W-:Y:S01]  /*13a0*/  CS2R R26, SRZ ;  /* 0x00000000001a7805 */ /* 0x000fe2000001ff00 */
[----:B------:R-:W-:Y:S01]  /*13b0*/  VOTEU.ALL UP0, P1 ;  /* 0x00000000003f7886 */ /* 0x000fe20000800000 */
[----:B------:R1:W-:Y:S01]  /*13c0*/  STL [R1+0x14], RZ ;  /* 0x000014ff01007387 */ /* 0x0003e20000100800 */
[----:B------:R-:W-:Y:S01]  /*13d0*/  USHF.L.U32 UR27, UR36, 0x8, URZ ;  /* 0x00000008241b7899 */ /* 0x000fe2000800063f */
[----:B------:R-:W-:Y:S01]  /*13e0*/  CS2R R28, SRZ ;  /* 0x00000000001c7805 */ /* 0x000fe2000001ff00 */
[----:B------:R-:W-:Y:S01]  /*13f0*/  USHF.L.U32 UR11, UR37, 0x7, URZ ;  /* 0x00000007250b7899 */ /* 0x000fe2000800063f */
[----:B------:R1:W-:Y:S01]  /*1400*/  STL [R1+0x18], RZ ;  /* 0x000018ff01007387 */ /* 0x0003e20000100800 */
[----:B------:R-:W-:-:S02]  /*1410*/  CS2R R30, SRZ ;  /* 0x00000000001e7805 */ /* 0x000fc4000001ff00 */
[----:B------:R-:W-:Y:S02]  /*1420*/  CS2R R32, SRZ ;  /* 0x0000000000207805 */ /* 0x000fe4000001ff00 */
[----:B------:R-:W-:Y:S01]  /*1430*/  CS2R R34, SRZ ;  /* 0x0000000000227805 */ /* 0x000fe2000001ff00 */
[----:B------:R1:W-:Y:S01]  /*1440*/  STL [R1+0x1c], RZ ;  /* 0x00001cff01007387 */ /* 0x0003e20000100800 */
[----:B------:R-:W-:Y:S02]  /*1450*/  CS2R R36, SRZ ;  /* 0x0000000000247805 */ /* 0x000fe4000001ff00 */
[----:B------:R-:W-:Y:S02]  /*1460*/  CS2R R38, SRZ ;  /* 0x0000000000267805 */ /* 0x000fe4000001ff00 */
[----:B------:R-:W-:Y:S01]  /*1470*/  CS2R R40, SRZ ;  /* 0x0000000000287805 */ /* 0x000fe2000001ff00 */
        /* <DEDUP_REMOVED lines=73> */
[----:B------:R-:W-:-:S03]  /*1910*/  CS2R R150, SRZ ;  /* 0x0000000000967805 */ /* 0x000fc6000001ff00 */
[----:B------:R1:W-:Y:S04]  /*1920*/  STL [R1+0x6c], RZ ;  /* 0x00006cff01007387 */ /* 0x0003e80000100800 */
        /* <DEDUP_REMOVED lines=67> */
[----:B------:R1:W-:Y:S01]  /*1d60*/  STL [R1+0x17c], RZ ;  /* 0x00017cff01007387 */ /* 0x0003e20000100800 */
[----:B------:R-:W-:Y:S06]  /*1d70*/  BAR.SYNC.DEFER_BLOCKING 0x0 ;  /* 0x0000000000007b1d */ /* 0x000fec0000010000 */
[----:B------:R1:W-:Y:S04]  /*1d80*/  STL [R1+0x180], RZ ;  /* 0x000180ff01007387 */ /* 0x0003e80000100800 */
[----:B------:R1:W-:Y:S04]  /*1d90*/  STL [R1+0x184], RZ ;  /* 0x000184ff01007387 */ /* 0x0003e80000100800 */
[----:B------:R1:W-:Y:S04]  /*1da0*/  STL [R1+0x188], RZ ;  /* 0x000188ff01007387 */ /* 0x0003e80000100800 */
[----:B------:R1:W-:Y:S04]  /*1db0*/  STL [R1+0x18c], RZ ;  /* 0x00018cff01007387 */ /* 0x0003e80000100800 */
[----:B------:R1:W-:Y:S04]  /*1dc0*/  STL [R1+0x190], RZ ;  /* 0x000190ff01007387 */ /* 0x0003e80000100800 */
[----:B------:R-:W2:Y:S02]  /*1dd0*/  FENCE.VIEW.ASYNC.S ;  /* 0x00000000000073c6 */ /* 0x000ea40000000000 */
[----:B--2---:R1:W2:Y:S02]  /*1de0*/  @!UP0 SYNCS.EXCH.64 URZ, [UR7+0x18000], UR8 ;  /* 0x01800008073f85b2 */ /* 0x0042a40008000100 */
        /* <DEDUP_REMOVED lines=20> */
[----:B--2---:R-:W-:Y:S06]  /*1f30*/  BAR.SYNC.DEFER_BLOCKING 0x0 ;  /* 0x0000000000007b1d */ /* 0x004fec0000010000 */
[----:B------:R1:W-:Y:S04]  /*1f40*/  STL [R1+0x1e4], RZ ;  /* 0x0001e4ff01007387 */ /* 0x0003e80000100800 */
[----:B------:R1:W-:Y:S04]  /*1f50*/  STL [R1+0x1e8], RZ ;  /* 0x0001e8ff01007387 */ /* 0x0003e80000100800 */
[----:B------:R1:W-:Y:S04]  /*1f60*/  STL [R1+0x1ec], RZ ;  /* 0x0001ecff01007387 */ /* 0x0003e80000100800 */
[----:B------:R1:W-:Y:S04]  /*1f70*/  STL [R1+0x1f0], RZ ;  /* 0x0001f0ff01007387 */ /* 0x0003e80000100800 */
[----:B------:R1:W-:Y:S01]  /*1f80*/  STL [R1+0x1f4], RZ ;  /* 0x0001f4ff01007387 */ /* 0x0003e20000100800 */
[----:B------:R1:W2:Y:S03]  /*1f90*/  @!UP1 SYNCS.EXCH.64 URZ, [UR7+0x18008], UR4 ;  /* 0x01800804073f95b2 */ /* 0x0002a60008000100 */
[----:B------:R1:W-:Y:S04]  /*1fa0*/  STL [R1+0x1f8], RZ ;  /* 0x0001f8ff01007387 */ /* 0x0003e80000100800 */
[----:B------:R1:W-:Y:S01]  /*1fb0*/  STL [R1+0x1fc], RZ ;  /* 0x0001fcff01007387 */ /* 0x0003e20000100800 */
[----:B------:R-:W-:Y:S05]  /*1fc0*/  @!P2 BRA `(.L_x_47) ;  /* 0x0000001800e4a947 */ /* 0x000fea0003800000 */
[----:B------:R1:W-:Y:S01]  /*1fd0*/  STL [R1], RZ ;  /* 0x000000ff01007387 */ /* 0x0003e20000100800 */
[----:B------:R-:W-:Y:S02]  /*1fe0*/  CS2R R24, SRZ ;  /* 0x0000000000187805 */ /* 0x000fe4000001ff00 */
        /* <DEDUP_REMOVED lines=83> */
[----:B------:R-:W-:Y:S01]  /*2520*/  CS2R R150, SRZ ;  /* 0x0000000000967805 */ /* 0x000fe2000001ff00 */
[----:B-1----:R-:W-:Y:S01]  /*2530*/  UMOV UR4, URZ ;  /* 0x0000003f00047c82 */ /* 0x002fe20008000000 */
[----:B------:R-:W-:Y:S01]  /*2540*/  UMOV UR10, URZ ;  /* 0x0000003f000a7c82 */ /* 0x000fe20008000000 */
        /* <DEDUP_REMOVED lines=105> */
[----:B--2---:R1:W-:Y:S02]  /*2be0*/  STL [R1+0x1fc], RZ ;  /* 0x0001fcff01007387 */ /* 0x0043e40000100800 */
.L_x_49:
[----:B------:R-:W-:Y:S01]  /*2bf0*/  BAR.SYNC.DEFER_BLOCKING 0x0 ;  /* 0x0000000000007b1d */ /* 0x000fe20000010000 */
[----:B------:R-:W-:Y:S01]  /*2c00*/  ULEA UR6, UR4, UR7, 0x3 ;  /* 0x0000000704067291 */ /* 0x000fe2000f8e183f */
[----:B---3--:R-:W-:Y:S01]  /*2c10*/  @!P1 IMAD.MOV.U32 R2, RZ, RZ, 0xc000 ;  /* 0x0000c000ff029424 */ /* 0x008fe200078e00ff */
[----:B------:R-:W-:Y:S01]  /*2c20*/  ELECT P0, URZ, PT ;  /* 0x00000000003f782f */ /* 0x000fe20003800000 */
[----:B------:R-:W-:-:S03]  /*2c30*/  ULEA UR8, UR4, UR7, 0xe ;  /* 0x0000000704087291 */ /* 0x000fc6000f8e703f */
[----:B------:R-:W-:Y:S01]  /*2c40*/  ISETP.LT.U32.AND P0, PT, R3, 0x20, P0 ;  /* 0x000000200300780c */ /* 0x000fe20000701070 */
[----:B------:R-:W-:Y:S02]  /*2c50*/  UIADD3 UR9, UR6, 0x18000, URZ ;  /* 0x0001800006097890 */ /* 0x000fe4000fffe03f */
[----:B------:R-:W-:Y:S02]  /*2c60*/  UIADD3 UR8, UR8, 0x10000, URZ ;  /* 0x0001000008087890 */ /* 0x000fe4000fffe03f */
[----:B------:R-:W-:Y:S02]  /*2c70*/  ULEA UR5, UR4, UR7, 0xf ;  /* 0x0000000704057291 */ /* 0x000fe4000f8e783f */
[----:B------:R-:W-:Y:S01]  /*2c80*/  ULOP3.LUT UR14, UR26, 0x3, URZ, 0xc0, !UPT ;  /* 0x000000031a0e7892 */ /* 0x000fe2000f8ec03f */
[----:B------:R-:W-:Y:S01]  /*2c90*/  UMOV UR15, UR10 ;  /* 0x0000000a000f7c82 */ /* 0x000fe20008000000 */
[----:B------:R-:W-:Y:S02]  /*2ca0*/  UMOV UR13, UR9 ;  /* 0x00000009000d7c82 */ /* 0x000fe40008000000 */
[----:B------:R-:W-:-:S02]  /*2cb0*/  ULEA UR12, UR14, UR5, 0xd ;  /* 0x000000050e0c7291 */ /* 0x000fc4000f8e683f */
[----:B------:R-:W-:Y:S01]  /*2cc0*/  VOTEU.ANY UP0, P0 ;  /* 0x00000000003f7886 */ /* 0x000fe20000000100 */
[----:B------:R-:W-:Y:S01]  /*2cd0*/  VOTEU.ANY UP1, P0 ;  /* 0x00000000003f7886 */ /* 0x000fe20000020100 */
[----:B------:R-:W-:Y:S01]  /*2ce0*/  ULEA UR14, UR14, UR27, 0x6 ;  /* 0x0000001b0e0e7291 */ /* 0x000fe2000f8e303f */
[----:B------:R2:W-:Y:S01]  /*2cf0*/  @!P1 SYNCS.ARRIVE.TRANS64 RZ, [UR6+0x18000], R2 ;  /* 0x01800002ffff99a7 */ /* 0x0005e20008000006 */
[----:B------:R-:W-:Y:S06]  /*2d00*/  BAR.SYNC.DEFER_BLOCKING 0x0 ;  /* 0x0000000000007b1d */ /* 0x000fec0000010000 */
[----:B------:R-:W-:Y:S01]  /*2d10*/  @UP0 UMOV UR16, UR20 ;  /* 0x0000001400100c82 */ /* 0x000fe20008000000 */
[----:B------:R-:W-:Y:S01]  /*2d20*/  @UP0 UMOV UR17, UR21 ;  /* 0x0000001500110c82 */ /* 0x000fe20008000000 */
[----:B--2---:R-:W-:Y:S01]  /*2d30*/  SHF.L.U32 R2, R0, 0x1f, RZ ;  /* 0x0000001f00027819 */ /* 0x004fe200000006ff */
[----:B------:R2:W-:Y:S01]  /*2d40*/  @UP1 UTMALDG.2D [UR8], [UR16] ;  /* 0x00000008100015b4 */ /* 0x0005e20008008000 */
[----:B------:R3:W-:Y:S06]  /*2d50*/  MEMBAR.ALL.CTA ;  /* 0x0000000000007992 */ /* 0x0007ec0000008000 */
[----:B---3--:R-:W3:Y:S02]  /*2d60*/  FENCE.VIEW.ASYNC.S ;  /* 0x00000000000073c6 */ /* 0x008ee40000000000 */
[----:B---3--:R-:W-:Y:S06]  /*2d70*/  BAR.SYNC.DEFER_BLOCKING 0x0 ;  /* 0x0000000000007b1d */ /* 0x008fec0000010000 */
[----:B------:R2:W-:Y:S02]  /*2d80*/  UTMALDG.2D [UR12], [UR22] ;  /* 0x0000000c160075b4 */ /* 0x0005e40008008000 */
[----:B------:R-:W-:Y:S06]  /*2d90*/  BAR.SYNC.DEFER_BLOCKING 0x0 ;  /* 0x0000000000007b1d */ /* 0x000fec0000010000 */
[----:B------:R-:W3:Y:S02]  /*2da0*/  SYNCS.PHASECHK.TRANS64.TRYWAIT P0, [UR6+0x18000], R2 ;  /* 0x01800002ff0075a7 */ /* 0x000ee40008000146 */
[----:B--23--:R-:W-:Y:S05]  /*2db0*/  @!P0 BRA `(.L_x_48) ;  /* 0x0000002000888947 */ /* 0x00cfea0003800000 */
.L_x_50:
[----:B------:R-:W-:Y:S01]  /*2dc0*/  STL.64 [R1+0x268], R150 ;  /* 0x0002689601007387 */ /* 0x000fe20000100a00 */
[----:B------:R-:W-:Y:S01]  /*2dd0*/  USHF.R.U32.HI UR6, URZ, 0x4, UR5 ;  /* 0x000000043f067899 */ /* 0x000fe20008011605 */
[----:B------:R-:W2:Y:S02]  /*2de0*/  LDC R2, c[0x0][0x230] ;  /* 0x00008c00ff027b82 */ /* 0x000ea40000000800 */
[----:B------:R-:W-:Y:S04]  /*2df0*/  STL.64 [R1+0x260], R148 ;  /* 0x0002609401007387 */ /* 0x000fe80000100a00 */
        /* <DEDUP_REMOVED lines=11> */
[----:B------:R3:W-:Y:S04]  /*2eb0*/  STL.64 [R1+0x200], R124 ;  /* 0x0002007c01007387 */ /* 0x0007e80000100a00 */
[----:B---3--:R-:W3:Y:S04]  /*2ec0*/  LDL.LU.64 R124, [R1] ;  /* 0x00000000017c7983 */ /* 0x008ee80000300a00 */
[----:B------:R-:W3:Y:S04]  /*2ed0*/  LDL.LU.64 R126, [R1+0x8] ;  /* 0x00000800017e7983 */ /* 0x000ee80000300a00 */
        /* <DEDUP_REMOVED lines=61> */
[----:B------:R-:W3:Y:S01]  /*32b0*/  LDL.LU.64 R250, [R1+0x1f8] ;  /* 0x0001f80001fa7983 */ /* 0x000ee20000300a00 */
[----:B------:R-:W-:-:S02]  /*32c0*/  USGXT.U32 UR6, UR6, 0xe ;  /* 0x0000000e0606789a */ /* 0x000fc40008000000 */
[----:B------:R-:W-:Y:S02]  /*32d0*/  USHF.R.U32.HI UR12, URZ, 0x4, UR8 ;  /* 0x000000043f0c7899 */ /* 0x000fe40008011608 */
[----:B------:R-:W-:Y:S02]  /*32e0*/  ULOP3.LUT UR14, UR6, 0x2000000, URZ, 0xfc, !UPT ;  /* 0x02000000060e7892 */ /* 0x000fe4000f8efc3f */
[----:B------:R-:W-:Y:S01]  /*32f0*/  USGXT.U32 UR12, UR12, 0xe ;  /* 0x0000000e0c0c789a */ /* 0x000fe20008000000 */
[----:B------:R-:W-:Y:S01]  /*3300*/  UMOV UR15, 0x40000040 ;  /* 0x40000040000f7882 */ /* 0x000fe20000000000 */
[----:B------:R-:W-:Y:S01]  /*3310*/  UMOV UR13, 0x40000040 ;  /* 0x40000040000d7882 */ /* 0x000fe20000000000 */
[----:B------:R-:W-:Y:S02]  /*3320*/  UIADD3 UR18, UP1, UR6, 0x2000080, URZ ;  /* 0x0200008006127890 */ /* 0x000fe4000ff3e03f */
[----:B------:R-:W-:Y:S01]  /*3330*/  UIADD3 UR16, UP0, UR12, 0x2, URZ ;  /* 0x000000020c107890 */ /* 0x000fe2000ff1e03f */
[----:B------:R-:W-:Y:S01]  /*3340*/  UMOV UR5, URZ ;  /* 0x0000003f00057c82 */ /* 0x000fe20008000000 */
[----:B------:R-:W-:-:S02]  /*3350*/  UMOV UR6, URZ ;  /* 0x0000003f00067c82 */ /* 0x000fc40008000000 */
[----:B------:R-:W-:Y:S02]  /*3360*/  UIADD3.X UR17, UR5, 0x40000040, URZ, UP0, !UPT ;  /* 0x4000004005117890 */ /* 0x000fe400087fe43f */
[----:B------:R-:W-:Y:S02]  /*3370*/  UIADD3.X UR19, UR6, 0x40000040, URZ, UP1, !UPT ;  /* 0x4000004006137890 */ /* 0x000fe40008ffe43f */
[----:B------:R-:W-:Y:S02]  /*3380*/  UIADD3.64 UR32, UR16, 0x2, URZ ;  /* 0x0000000210207897 */ /* 0x000fe4000fffe03f */
[----:B------:R-:W-:Y:S02]  /*3390*/  UIADD3.64 UR34, UR18, 0x80, URZ ;  /* 0x0000008012227897 */ /* 0x000fe4000fffe03f */
[----:B------:R-:W-:Y:S02]  /*33a0*/  UIADD3.64 UR30, UR18, 0x100, URZ ;  /* 0x00000100121e7897 */ /* 0x000fe4000fffe03f */
[----:B------:R-:W-:Y:S01]  /*33b0*/  UIADD3.64 UR28, UR16, 0x4, URZ ;  /* 0x00000004101c7897 */ /* 0x000fe2000fffe03f */
[----:B---3--:R-:W-:-:S06]  /*33c0*/  WARPGROUP.ARRIVE ;  /* 0x00000000000079c5 */ /* 0x008fcc0000000000 */
[----:B------:R-:W-:Y:S03]  /*33d0*/  HGMMA.64x256x16.F32 R124, gdesc[UR12].tnspB, R124, gsb0 ;  /* 0x43e000000c7c79f0 */ /* 0x000fe6000800087c */
[----:B------:R-:W-:Y:S02]  /*33e0*/  WARPGROUP.DEPBAR.LE gsb0, 0x0 ;  /* 0x00008000000079c5 */ /* 0x000fe40000010000 */
[----:B------:R-:W-:-:S15]  /*33f0*/  WARPGROUP.ARRIVE ;  /* 0x00000000000079c5 */ /* 0x000fde0000000000 */
[----:B------:R-:W-:-:S08]  /*3400*/  NOP ;  /* 0x0000000000007918 */ /* 0x000fd00000000000 */
        /* <DEDUP_REMOVED lines=10> */
[----:B------:R-:W-:Y:S04]  /*34b0*/  STL.64 [R1], R124 ;  /* 0x0000007c01007387 */ /* 0x000fe80000100a00 */
        /* <DEDUP_REMOVED lines=63> */
[----:B---3--:R-:W3:Y:S04]  /*38b0*/  LDL.LU.64 R150, [R1+0x268] ;  /* 0x0002680001967983 */ /* 0x008ee80000300a00 */
        /* <DEDUP_REMOVED lines=13> */
[----:B------:R-:W-:-:S02]  /*3990*/  UIADD3.64 UR12, UR16, 0x1fe, URZ ;  /* 0x000001fe100c7897 */ /* 0x000fc4000fffe03f */
[----:B------:R-:W-:Y:S02]  /*39a0*/  UIADD3.64 UR32, UR16, 0x202, URZ ;  /* 0x0000020210207897 */ /* 0x000fe4000fffe03f */
[----:B------:R-:W-:Y:S02]  /*39b0*/  UIADD3.64 UR28, UR16, 0x204, URZ ;  /* 0x00000204101c7897 */ /* 0x000fe4000fffe03f */
[----:B------:R-:W-:Y:S02]  /*39c0*/  UIADD3 UR10, UR10, 0x40, URZ ;  /* 0x000000400a0a7890 */ /* 0x000fe4000fffe03f */
[----:B------:R-:W-:-:S04]  /*39d0*/  UIADD3 UR4, UR4, 0x1, URZ ;  /* 0x0000000104047890 */ /* 0x000fc8000fffe03f */
[----:B--2---:R-:W-:Y:S01]  /*39e0*/  ISETP.LE.AND P0, PT, R2, UR10, PT ;  /* 0x0000000a02007c0c */ /* 0x004fe2000bf03270 */
[----:B------:R-:W-:-:S04]  /*39f0*/  UISETP.NE.U32.AND UP0, UPT, UR4, 0x2, UPT ;  /* 0x000000020400788c */ /* 0x000fc8000bf05070 */
[----:B------:R-:W-:Y:S02]  /*3a00*/  USEL UR5, URZ, 0x1, UP0 ;  /* 0x000000013f057887 */ /* 0x000fe40008000000 */
[----:B------:R-:W-:-:S04]  /*3a10*/  USEL UR4, UR4, URZ, UP0 ;  /* 0x0000003f04047287 */ /* 0x000fc80008000000 */
[----:B------:R-:W-:Y:S01]  /*3a20*/  LOP3.LUT R0, R0, UR5, RZ, 0x3c, !PT ;  /* 0x0000000500007c12 */ /* 0x000fe2000f8e3cff */
[----:B---3--:R-:W-:-:S06]  /*3a30*/  WARPGROUP.ARRIVE ;  /* 0x00000000000079c5 */ /* 0x008fcc0000000000 */
[----:B------:R-:W-:Y:S01]  /*3a40*/  HGMMA.64x256x16.F32 R24, gdesc[UR12].tnspB, R24, gsb0 ;  /* 0x43e000000c1879f0 */ /* 0x000fe20008000818 */
[----:B------:R-:W-:Y:S01]  /*3a50*/  UIADD3.64 UR12, UR16, 0x200, URZ ;  /* 0x00000200100c7897 */ /* 0x000fe2000fffe03f */
[----:B------:R-:W-:Y:S01]  /*3a60*/  UMOV UR14, UR18 ;  /* 0x00000012000e7c82 */ /* 0x000fe20008000000 */
[----:B------:R-:W-:Y:S01]  /*3a70*/  UMOV UR15, UR19 ;  /* 0x00000013000f7c82 */ /* 0x000fe20008000000 */
[----:B------:R-:W-:Y:S02]  /*3a80*/  WARPGROUP.DEPBAR.LE gsb0, 0x0 ;  /* 0x00008000000079c5 */ /* 0x000fe40000010000 */
[----:B------:R-:W-:-:S15]  /*3a90*/  WARPGROUP.ARRIVE ;  /* 0x00000000000079c5 */ /* 0x000fde0000000000 */
[----:B------:R-:W-:-:S07]  /*3aa0*/  NOP ;  /* 0x0000000000007918 */ /* 0x000fce0000000000 */
        /* <DEDUP_REMOVED lines=10> */
[----:B-1----:R-:W-:Y:S05]  /*3b50*/  @!P0 BRA `(.L_x_49) ;  /* 0xfffffff000248947 */ /* 0x002fea000383ffff */
.L_x_47:
[----:B------:R5:W-:Y:S04]  /*3b60*/  STL [R1+0x20c], R148 ;  /* 0x00020c9401007387 */ /* 0x000be80000100800 */
[----:B------:R-:W3:Y:S01]  /*3b70*/  LDL.LU R8, [R1] ;  /* 0x0000000001087983 */ /* 0x000ee20000300800 */
[----:B--2---:R-:W-:Y:S06]  /*3b80*/  BAR.SYNC.DEFER_BLOCKING 0x0 ;  /* 0x0000000000007b1d */ /* 0x004fec0000010000 */
[----:B-----5:R-:W2:Y:S04]  /*3b90*/  LDL.LU R148, [R1+0x4] ;  /* 0x0000040001947983 */ /* 0x020ea80000300800 */
[----:B------:R5:W-:Y:S04]  /*3ba0*/  STL [R1+0x208], R149 ;  /* 0x0002089501007387 */ /* 0x000be80000100800 */
[----:B-----5:R-:W5:Y:S01]  /*3bb0*/  LDL.LU R149, [R1+0xc] ;  /* 0x00000c0001957983 */ /* 0x020f620000300800 */
[----:B------:R-:W4:Y:S03]  /*3bc0*/  @!P1 SYNCS.CCTL.IV [UR7+0x18000] ;  /* 0x01800000ff0099b1 */ /* 0x000f260008000007 */
[----:B------:R-:W5:Y:S04]  /*3bd0*/  LDL.LU R9, [R1+0x8] ;  /* 0x0000080001097983 */ /* 0x000f680000300800 */
[----:B------:R1:W-:Y:S01]  /*3be0*/  STL [R1+0x204], R150 ;  /* 0x0002049601007387 */ /* 0x0003e20000100800 */
[----:B----4-:R-:W-:Y:S06]  /*3bf0*/  BAR.SYNC.DEFER_BLOCKING 0x0 ;  /* 0x0000000000007b1d */ /* 0x010fec0000010000 */
[----:B-1----:R-:W4:Y:S04]  /*3c00*/  LDL.LU R150, [R1+0x14] ;  /* 0x0000140001967983 */ /* 0x002f280000300800 */
[----:B------:R-:W4:Y:S04]  /*3c10*/  LDL.LU R10, [R1+0x10] ;  /* 0x00001000010a7983 */ /* 0x000f280000300800 */
[----:B------:R1:W-:Y:S01]  /*3c20*/  STL [R1+0x200], R151 ;  /* 0x0002009701007387 */ /* 0x0003e20000100800 */
[----:B------:R-:W-:-:S02]  /*3c30*/  F2FP.F16.F32.PACK_AB R24, R25, R24 ;  /* 0x000000181918723e */ /* 0x000fc400000000ff */
[----:B------:R-:W-:Y:S02]  /*3c40*/  F2FP.F16.F32.PACK_AB R56, R57, R56 ;  /* 0x000000383938723e */ /* 0x000fe400000000ff */
[----:B------:R-:W-:Y:S02]  /*3c50*/  F2FP.F16.F32.PACK_AB R88, R89, R88 ;  /* 0x000000585958723e */ /* 0x000fe400000000ff */
[----:B------:R-:W-:Y:S01]  /*3c60*/  F2FP.F16.F32.PACK_AB R120, R121, R120 ;  /* 0x000000787978723e */ /* 0x000fe200000000ff */
[----:B------:R-:W4:Y:S01]  /*3c70*/  @!P1 SYNCS.CCTL.IV [UR7+0x18008] ;  /* 0x01800800ff0099b1 */ /* 0x000f220008000007 */
[----:B-1----:R-:W4:Y:S04]  /*3c80*/  LDL.LU R151, [R1+0x1c] ;  /* 0x00001c0001977983 */ /* 0x002f280000300800 */
[----:B------:R-:W4:Y:S04]  /*3c90*/  LDL.LU R11, [R1+0x18] ;  /* 0x00001800010b7983 */ /* 0x000f280000300800 */
        /* <DEDUP_REMOVED lines=119> */
[----:B---3--:R-:W3:Y:S01]  /*4410*/  LDL.LU R2, [R1+0x1f8] ;  /* 0x0001f80001027983 */ /* 0x008ee20000300800 */
[----:B--2---:R-:W-:-:S02]  /*4420*/  F2FP.F16.F32.PACK_AB R8, R148, R8 ;  /* 0x000000089408723e */ /* 0x004fc400000000ff */
[----:B-----5:R-:W-:Y:S01]  /*4430*/  F2FP.F16.F32.PACK_AB R9, R149, R9 ;  /* 0x000000099509723e */ /* 0x020fe200000000ff */
[----:B------:R-:W2:Y:S01]  /*4440*/  LDL.LU R148, [R1+0x20c] ;  /* 0x00020c0001947983 */ /* 0x000ea20000300800 */
[----:B----4-:R-:W-:Y:S02]  /*4450*/  F2FP.F16.F32.PACK_AB R10, R150, R10 ;  /* 0x0000000a960a723e */ /* 0x010fe400000000ff */
[----:B------:R-:W-:Y:S01]  /*4460*/  F2FP.F16.F32.PACK_AB R11, R151, R11 ;  /* 0x0000000b970b723e */ /* 0x000fe200000000ff */
[----:B------:R-:W2:Y:S04]  /*4470*/  LDL.LU R149, [R1+0x208] ;  /* 0x0002080001957983 */ /* 0x000ea80000300800 */
[----:B------:R-:W4:Y:S04]  /*4480*/  LDL.LU R150, [R1+0x204] ;  /* 0x0002040001967983 */ /* 0x000f280000300800 */
[----:B------:R-:W4:Y:S01]  /*4490*/  LDL.LU R151, [R1+0x200] ;  /* 0x0002000001977983 */ /* 0x000f220000300800 */
[----:B------:R-:W-:Y:S01]  /*44a0*/  F2FP.F16.F32.PACK_AB R4, R16, R4 ;  /* 0x000000041004723e */ /* 0x000fe200000000ff */
[----:B------:R-:W-:Y:S01]  /*44b0*/  ULOP3.LUT UR26, UR26, 0x3, URZ, 0xc0, !UPT ;  /* 0x000000031a1a7892 */ /* 0x000fe2000f8ec03f */
[----:B------:R-:W-:Y:S01]  /*44c0*/  F2FP.F16.F32.PACK_AB R6, R0, R6 ;  /* 0x000000060006723e */ /* 0x000fe200000000ff */
[----:B------:R-:W1:Y:S01]  /*44d0*/  S2R R16, SR_TID.X ;  /* 0x0000000000107919 */ /* 0x000e620000002100 */
[----:B------:R-:W-:Y:S01]  /*44e0*/  F2FP.F16.F32.PACK_AB R5, R3, R5 ;  /* 0x000000050305723e */ /* 0x000fe200000000ff */
[----:B------:R-:W-:Y:S01]  /*44f0*/  ULEA UR4, UR26, UR7, 0xe ;  /* 0x000000071a047291 */ /* 0x000fe2000f8e703f */
[----:B------:R-:W-:Y:S01]  /*4500*/  F2FP.F16.F32.PACK_AB R152, R243, R152 ;  /* 0x00000098f398723e */ /* 0x000fe200000000ff */
[----:B------:R-:W-:Y:S01]  /*4510*/  ULEA UR5, UR26, UR27, 0x6 ;  /* 0x0000001b1a057291 */ /* 0x000fe2000f8e303f */
[----:B------:R-:W-:Y:S01]  /*4520*/  F2FP.F16.F32.PACK_AB R153, R242, R153 ;  /* 0x00000099f299723e */ /* 0x000fe200000000ff */
[----:B------:R-:W-:Y:S01]  /*4530*/  UMOV UR6, UR11 ;  /* 0x0000000b00067c82 */ /* 0x000fe20008000000 */
[----:B------:R-:W-:-:S02]  /*4540*/  F2FP.F16.F32.PACK_AB R154, R241, R154 ;  /* 0x0000009af19a723e */ /* 0x000fc400000000ff */
[----:B------:R-:W-:Y:S02]  /*4550*/  ELECT P0, URZ, PT ;  /* 0x00000000003f782f */ /* 0x000fe40003800000 */
[----:B------:R-:W-:Y:S02]  /*4560*/  F2FP.F16.F32.PACK_AB R155, R240, R155 ;  /* 0x0000009bf09b723e */ /* 0x000fe400000000ff */
[----:B------:R-:W-:Y:S02]  /*4570*/  F2FP.F16.F32.PACK_AB R25, R27, R26 ;  /* 0x0000001a1b19723e */ /* 0x000fe400000000ff */
[----:B------:R-:W-:Y:S02]  /*4580*/  F2FP.F16.F32.PACK_AB R26, R29, R28 ;  /* 0x0000001c1d1a723e */ /* 0x000fe400000000ff */
[----:B------:R-:W-:Y:S02]  /*4590*/  F2FP.F16.F32.PACK_AB R27, R31, R30 ;  /* 0x0000001e1f1b723e */ /* 0x000fe400000000ff */
[----:B------:R-:W-:-:S02]  /*45a0*/  F2FP.F16.F32.PACK_AB R57, R59, R58 ;  /* 0x0000003a3b39723e */ /* 0x000fc400000000ff */
[----:B------:R-:W-:Y:S02]  /*45b0*/  F2FP.F16.F32.PACK_AB R58, R61, R60 ;  /* 0x0000003c3d3a723e */ /* 0x000fe400000000ff */
[----:B------:R-:W-:Y:S02]  /*45c0*/  F2FP.F16.F32.PACK_AB R59, R63, R62 ;  /* 0x0000003e3f3b723e */ /* 0x000fe400000000ff */
[----:B------:R-:W-:Y:S02]  /*45d0*/  F2FP.F16.F32.PACK_AB R89, R91, R90 ;  /* 0x0000005a5b59723e */ /* 0x000fe400000000ff */
[----:B------:R-:W-:Y:S02]  /*45e0*/  F2FP.F16.F32.PACK_AB R90, R93, R92 ;  /* 0x0000005c5d5a723e */ /* 0x000fe400000000ff */
[----:B------:R-:W-:Y:S02]  /*45f0*/  F2FP.F16.F32.PACK_AB R91, R95, R94 ;  /* 0x0000005e5f5b723e */ /* 0x000fe400000000ff */
[----:B------:R-:W-:-:S02]  /*4600*/  F2FP.F16.F32.PACK_AB R121, R123, R122 ;  /* 0x0000007a7b79723e */ /* 0x000fc400000000ff */
[----:B------:R-:W-:Y:S01]  /*4610*/  F2FP.F16.F32.PACK_AB R122, R125, R124 ;  /* 0x0000007c7d7a723e */ /* 0x000fe200000000ff */
[C---:B-1----:R-:W-:Y:S01]  /*4620*/  IMAD.SHL.U32 R0, R16.reuse, 0x80, RZ ;  /* 0x0000008010007824 */ /* 0x042fe200078e00ff */
[----:B------:R-:W-:Y:S01]  /*4630*/  F2FP.F16.F32.PACK_AB R168, R227, R168 ;  /* 0x000000a8e3a8723e */ /* 0x000fe200000000ff */
[----:B------:R-:W-:Y:S01]  /*4640*/  IMAD.SHL.U32 R3, R16, 0x10, RZ ;  /* 0x0000001010037824 */ /* 0x000fe200078e00ff */
[----:B------:R-:W-:Y:S02]  /*4650*/  F2FP.F16.F32.PACK_AB R123, R127, R126 ;  /* 0x0000007e7f7b723e */ /* 0x000fe400000000ff */
[----:B------:R-:W-:Y:S02]  /*4660*/  LOP3.LUT R0, R0, 0x780, RZ, 0xc0, !PT ;  /* 0x0000078000007812 */ /* 0x000fe400078ec0ff */
[----:B------:R-:W-:Y:S02]  /*4670*/  F2FP.F16.F32.PACK_AB R7, R252, R7 ;  /* 0x00000007fc07723e */ /* 0x000fe400000000ff */
[----:B------:R-:W-:Y:S01]  /*4680*/  LOP3.LUT R3, R0, 0x70, R3, 0xf8, !PT ;  /* 0x0000007000037812 */ /* 0x000fe200078ef803 */
[----:B------:R-:W-:Y:S01]  /*4690*/  IMAD.SHL.U32 R0, R16, 0x40, RZ ;  /* 0x0000004010007824 */ /* 0x000fe200078e00ff */
[----:B------:R-:W-:-:S02]  /*46a0*/  F2FP.F16.F32.PACK_AB R169, R226, R169 ;  /* 0x000000a9e2a9723e */ /* 0x000fc400000000ff */
[----:B------:R-:W-:Y:S02]  /*46b0*/  LOP3.LUT R3, R3, 0x10, R16, 0x78, !PT ;  /* 0x0000001003037812 */ /* 0x000fe400078e7810 */
[----:B------:R-:W-:Y:S02]  /*46c0*/  F2FP.F16.F32.PACK_AB R156, R239, R156 ;  /* 0x0000009cef9c723e */ /* 0x000fe400000000ff */
[----:B------:R-:W-:Y:S02]  /*46d0*/  LOP3.LUT R0, R3, 0x1800, R0, 0xf8, !PT ;  /* 0x0000180003007812 */ /* 0x000fe400078ef800 */
[----:B------:R-:W-:Y:S02]  /*46e0*/  F2FP.F16.F32.PACK_AB R170, R225, R170 ;  /* 0x000000aae1aa723e */ /* 0x000fe400000000ff */
[----:B------:R-:W-:Y:S02]  /*46f0*/  LOP3.LUT R3, R0, 0x20, RZ, 0x3c, !PT ;  /* 0x0000002000037812 */ /* 0x000fe400078e3cff */
[----:B------:R-:W-:-:S02]  /*4700*/  F2FP.F16.F32.PACK_AB R157, R238, R157 ;  /* 0x0000009dee9d723e */ /* 0x000fc400000000ff */
[----:B------:R-:W-:Y:S01]  /*4710*/  F2FP.F16.F32.PACK_AB R171, R224, R171 ;  /* 0x000000abe0ab723e */ /* 0x000fe200000000ff */
[----:B------:R-:W-:Y:S01]  /*4720*/  VIADD R3, R3, UR7 ;  /* 0x0000000703037c36 */ /* 0x000fe20008000000 */
        /* <DEDUP_REMOVED lines=91> */
[----:B---3--:R-:W-:Y:S01]  /*4ce0*/  F2FP.F16.F32.PACK_AB R199, R17, R2 ;  /* 0x0000000211c7723e */ /* 0x008fe200000000ff */
[----:B------:R-:W-:-:S05]  /*4cf0*/  VIADD R2, R0, UR7 ;  /* 0x0000000700027c36 */ /* 0x000fca0008000000 */
[----:B------:R1:W-:Y:S01]  /*4d00*/  STSM.16.M88.4 [R2], R8 ;  /* 0x0000000802007844 */ /* 0x0003e20000000200 */
[----:B--2---:R-:W-:-:S03]  /*4d10*/  F2FP.F16.F32.PACK_AB R146, R149, R148 ;  /* 0x000000949592723e */ /* 0x004fc600000000ff */
[----:B------:R-:W-:Y:S04]  /*4d20*/  STSM.16.M88.4 [R2+0x4000], R152 ;  /* 0x0040009802007844 */ /* 0x000fe80000000200 */
[----:B------:R-:W-:Y:S01]  /*4d30*/  STSM.16.M88.4 [R2+0x8000], R168 ;  /* 0x008000a802007844 */ /* 0x000fe20000000200 */
[----:B----4-:R-:W-:-:S03]  /*4d40*/  F2FP.F16.F32.PACK_AB R147, R151, R150 ;  /* 0x000000969793723e */ /* 0x010fc600000000ff */
[----:B------:R-:W-:Y:S04]  /*4d50*/  STSM.16.M88.4 [R2+0xc000], R184 ;  /* 0x00c000b802007844 */ /* 0x000fe80000000200 */
[----:B------:R-:W-:Y:S01]  /*4d60*/  STSM.16.M88.4 [R2+0x2000], R24 ;  /* 0x0020001802007844 */ /* 0x000fe20000000200 */
[C---:B-1----:R-:W-:Y:S02]  /*4d70*/  LOP3.LUT R8, R0.reuse, 0x40, RZ, 0x3c, !PT ;  /* 0x0000004000087812 */ /* 0x042fe400078e3cff */
[----:B------:R-:W-:Y:S01]  /*4d80*/  LOP3.LUT R0, R0, 0x60, RZ, 0x3c, !PT ;  /* 0x0000006000007812 */ /* 0x000fe200078e3cff */
[----:B------:R-:W-:Y:S02]  /*4d90*/  STSM.16.M88.4 [R2+0x6000], R56 ;  /* 0x0060003802007844 */ /* 0x000fe40000000200 */
[----:B------:R-:W-:-:S02]  /*4da0*/  VIADD R8, R8, UR7 ;  /* 0x0000000708087c36 */ /* 0x000fc40008000000 */
[----:B------:R-:W-:Y:S01]  /*4db0*/  STSM.16.M88.4 [R2+0xa000], R88 ;  /* 0x00a0005802007844 */ /* 0x000fe20000000200 */
[----:B------:R-:W-:-:S03]  /*4dc0*/  VIADD R0, R0, UR7 ;  /* 0x0000000700007c36 */ /* 0x000fc60008000000 */
[----:B------:R-:W-:Y:S04]  /*4dd0*/  STSM.16.M88.4 [R2+0xe000], R120 ;  /* 0x00e0007802007844 */ /* 0x000fe80000000200 */
[----:B------:R-:W-:Y:S04]  /*4de0*/  STSM.16.M88.4 [R3], R4 ;  /* 0x0000000403007844 */ /* 0x000fe80000000200 */
[----:B------:R-:W-:Y:S04]  /*4df0*/  STSM.16.M88.4 [R3+0x4000], R156 ;  /* 0x0040009c03007844 */ /* 0x000fe80000000200 */
[----:B------:R-:W-:Y:S04]  /*4e00*/  STSM.16.M88.4 [R3+0x8000], R172 ;  /* 0x008000ac03007844 */ /* 0x000fe80000000200 */
[----:B------:R-:W-:Y:S04]  /*4e10*/  STSM.16.M88.4 [R3+0xc000], R188 ;  /* 0x00c000bc03007844 */ /* 0x000fe80000000200 */
[----:B------:R-:W-:Y:S04]  /*4e20*/  STSM.16.M88.4 [R3+0x2000], R32 ;  /* 0x0020002003007844 */ /* 0x000fe80000000200 */
[----:B------:R-:W-:Y:S04]  /*4e30*/  STSM.16.M88.4 [R3+0x6000], R64 ;  /* 0x0060004003007844 */ /* 0x000fe80000000200 */
[----:B------:R-:W-:Y:S04]  /*4e40*/  STSM.16.M88.4 [R3+0xa000], R96 ;  /* 0x00a0006003007844 */ /* 0x000fe80000000200 */
        /* <DEDUP_REMOVED lines=16> */
[----:B------:R-:W-:Y:S01]  /*4f50*/  STSM.16.M88.4 [R0+0xe000], R144 ;  /* 0x00e0009000007844 */ /* 0x000fe20000000200 */
[----:B------:R1:W-:Y:S06]  /*4f60*/  MEMBAR.ALL.CTA ;  /* 0x0000000000007992 */ /* 0x0003ec0000008000 */
[----:B-1----:R-:W1:Y:S02]  /*4f70*/  FENCE.VIEW.ASYNC.S ;  /* 0x00000000000073c6 */ /* 0x002e640000000000 */
[----:B-1----:R-:W-:Y:S06]  /*4f80*/  BAR.SYNC.DEFER_BLOCKING 0x0 ;  /* 0x0000000000007b1d */ /* 0x002fec0000010000 */
[----:B------:R1:W-:Y:S01]  /*4f90*/  UTMASTG.2D [UR4], [UR24] ;  /* 0x00000004180073b5 */ /* 0x0003e20008008000 */
[----:B------:R0:W-:Y:S01]  /*4fa0*/  UTMACMDFLUSH ;  /* 0x00000000000079b7 */ /* 0x0001e20000000000 */
[----:B------:R-:W-:-:S04]  /*4fb0*/  DEPBAR.LE SB0, 0x0 ;  /* 0x000080000000791a */ /* 0x000fc80000000000 */
[----:B------:R-:W-:Y:S06]  /*4fc0*/  BAR.SYNC.DEFER_BLOCKING 0x0 ;  /* 0x0000000000007b1d */ /* 0x000fec0000010000 */
[----:B-1----:R-:W-:Y:S05]  /*4fd0*/  EXIT ;  /* 0x000000000000794d */ /* 0x002fea0003800000 */
.L_x_48:
[----:B------:R-:W2:Y:S02]  /*4fe0*/  SYNCS.PHASECHK.TRANS64.TRYWAIT P0, [UR6+0x18000], R2 ;  /* 0x01800002ff0075a7 */ /* 0x000ea40008000146 */
[----:B--2---:R-:W-:Y:S05]  /*4ff0*/  @!P0 BRA `(.L_x_48) ;  /* 0xfffffffc00f88947 */ /* 0x004fea000383ffff */
[----:B------:R-:W-:Y:S05]  /*5000*/  BRA `(.L_x_50) ;  /* 0xffffffdc006c7947 */ /* 0x000fea000383ffff */
.L_x_51:
[----:B------:R-:W-:-:S00]  /*5010*/  BRA `(.L_x_51) ;  /* 0xfffffffc00fc7947 */ /* 0x000fc0000383ffff */
[----:B------:R-:W-:-:S00]  /*5020*/  NOP ;  /* 0x0000000000007918 */ /* 0x000fc00000000000 */
        /* <DEDUP_REMOVED lines=13> */
.L_x_52:


//--------------------- .nv.shared.gluon_wgmma    --------------------------
	.section	.nv.shared.gluon_wgmma,"aw",@nobits
	.sectionflags	@""
	.align	16
	.zero		1024


//--------------------- .nv.shared.reserved.0     --------------------------
	.section	.nv.shared.reserved.0,"aw",@nobits
	.weak		__nv_reservedSMEM_offset_0_alias
	.size		__nv_reservedSMEM_offset_0_alias, 0, 0
	.other		__nv_reservedSMEM_offset_0_alias,@"STO_CUDA_RESERVED_SHARED STV_DEFAULT"
__nv_reservedSMEM_offset_0_alias:
	.zero		0


//--------------------- .nv.constant0.gluon_wgmma --------------------------
	.section	.nv.constant0.gluon_wgmma,"a",@progbits
	.sectionflags	@""
	.align	4
.nv.constant0.gluon_wgmma:
	.zero		608


//--------------------- SYMBOLS --------------------------

	.type		.nv.reservedSmem.offset0,@object
	.size		.nv.reservedSmem.offset0,0x4
